	.target	sm_90a

	.elftype	@"ET_EXEC"


//--------------------- .note.nv.tkinfo           --------------------------
	.section	.note.nv.tkinfo,"",@"SHT_NOTE"
	.sectionflags	@"SHF_NOTE_NV_TKINFO"
	.tkinfo
        /*0018*/ 	.word	0x00000002
        /*0030*/ 	.string	""
        /*0030*/ 	.string	"ptxas"
        /*0030*/ 	.string	"Cuda compilation tools, release 13.0, V13.0.88"
        /*0030*/ 	.string	"Build cuda_13.0.r13.0/compiler.36424714_0"
        /*0030*/ 	.string	"-arch sm_90a -m 64 "



//--------------------- .note.nv.cuinfo           --------------------------
	.section	.note.nv.cuinfo,"",@"SHT_NOTE"
	.sectionflags	@"SHF_NOTE_NV_CUINFO"
        /*0018*/ 	.short	0x0002
        /*001a*/ 	.short	0x005a
        /*001c*/ 	.short	0x0082
	.zero		2


//--------------------- .nv.info                  --------------------------
	.section	.nv.info,"",@"SHT_CUDA_INFO"
	.align	4


	//----- nvinfo : EIATTR_REGCOUNT
	.align		4
        /*0000*/ 	.byte	0x04, 0x2f
        /*0002*/ 	.short	(.L_15 - .L_14)
	.align		4
.L_14:
        /*0004*/ 	.word	index@(_ZN7cutlass13device_kernelINS_4gemm6kernel13GemmUniversalIN4cute5tupleIJiiiiEEENS1_10collective13CollectiveMmaINS1_34MainloopSm90TmaGmmaWarpSpecializedILi7ENS5_IJNS4_1CILi1EEESB_SB_EEENS1_32KernelTmaWarpSpecializedPingpongEEENS5_IJNSA_ILi64EEESF_NSA_ILi128EEEEEENS_10bfloat16_tENS5_IJlSB_lEEESI_NS5_IJSB_llEEENS4_8TiledMMAINS4_8MMA_AtomIJNS4_4SM904GMMA27MMA_64x64x16_F32BF16BF16_SSILNSO_5MajorE0ELSQ_1ELNSO_7ScaleInE1ELSR_1EEEEEENS4_6LayoutISC_NS5_IJNSA_ILi0EEESV_SV_EEEEENS5_IJNS4_10UnderscoreESY_SY_EEEEENS4_13SM90_TMA_LOADENS4_14ComposedLayoutINS4_7SwizzleILi3ELi4ELi3EEENS4_18smem_ptr_flag_bitsILi16EEENSU_INS5_IJNSA_ILi8EEESF_EEENS5_IJSF_SB_EEEEEEEvNS4_8identityES11_NS12_IS14_S16_NSU_INS5_IJSF_S17_EEENS5_IJSB_SF_EEEEEEEvS1C_EENS_8epilogue10collective6detail29Sm90TmaWarpSpecializedAdapterINS1J_15DefaultEpilogueISI_SJ_SJ_NS1I_6thread17LinearCombinationISI_Li1EffLNS1N_9ScaleType4KindE0ELNS_15FloatRoundStyleE2ESI_EENS1_15EpilogueDefaultEEEEEvvEEEEvNT_6ParamsE)
        /*0008*/ 	.word	0x000000a8


	//----- nvinfo : EIATTR_FRAME_SIZE
	.align		4
.L_15:
        /*000c*/ 	.byte	0x04, 0x11
        /*000e*/ 	.short	(.L_17 - .L_16)
	.align		4
.L_16:
        /*0010*/ 	.word	index@(_ZN7cutlass13device_kernelINS_4gemm6kernel13GemmUniversalIN4cute5tupleIJiiiiEEENS1_10collective13CollectiveMmaINS1_34MainloopSm90TmaGmmaWarpSpecializedILi7ENS5_IJNS4_1CILi1EEESB_SB_EEENS1_32KernelTmaWarpSpecializedPingpongEEENS5_IJNSA_ILi64EEESF_NSA_ILi128EEEEEENS_10bfloat16_tENS5_IJlSB_lEEESI_NS5_IJSB_llEEENS4_8TiledMMAINS4_8MMA_AtomIJNS4_4SM904GMMA27MMA_64x64x16_F32BF16BF16_SSILNSO_5MajorE0ELSQ_1ELNSO_7ScaleInE1ELSR_1EEEEEENS4_6LayoutISC_NS5_IJNSA_ILi0EEESV_SV_EEEEENS5_IJNS4_10UnderscoreESY_SY_EEEEENS4_13SM90_TMA_LOADENS4_14ComposedLayoutINS4_7SwizzleILi3ELi4ELi3EEENS4_18smem_ptr_flag_bitsILi16EEENSU_INS5_IJNSA_ILi8EEESF_EEENS5_IJSF_SB_EEEEEEEvNS4_8identityES11_NS12_IS14_S16_NSU_INS5_IJSF_S17_EEENS5_IJSB_SF_EEEEEEEvS1C_EENS_8epilogue10collective6detail29Sm90TmaWarpSpecializedAdapterINS1J_15DefaultEpilogueISI_SJ_SJ_NS1I_6thread17LinearCombinationISI_Li1EffLNS1N_9ScaleType4KindE0ELNS_15FloatRoundStyleE2ESI_EENS1_15EpilogueDefaultEEEEEvvEEEEvNT_6ParamsE)
        /*0014*/ 	.word	0x00000008


	//----- nvinfo : EIATTR_MIN_STACK_SIZE
	.align		4
.L_17:
        /*0018*/ 	.byte	0x04, 0x12
        /*001a*/ 	.short	(.L_19 - .L_18)
	.align		4
.L_18:
        /*001c*/ 	.word	index@(_ZN7cutlass13device_kernelINS_4gemm6kernel13GemmUniversalIN4cute5tupleIJiiiiEEENS1_10collective13CollectiveMmaINS1_34MainloopSm90TmaGmmaWarpSpecializedILi7ENS5_IJNS4_1CILi1EEESB_SB_EEENS1_32KernelTmaWarpSpecializedPingpongEEENS5_IJNSA_ILi64EEESF_NSA_ILi128EEEEEENS_10bfloat16_tENS5_IJlSB_lEEESI_NS5_IJSB_llEEENS4_8TiledMMAINS4_8MMA_AtomIJNS4_4SM904GMMA27MMA_64x64x16_F32BF16BF16_SSILNSO_5MajorE0ELSQ_1ELNSO_7ScaleInE1ELSR_1EEEEEENS4_6LayoutISC_NS5_IJNSA_ILi0EEESV_SV_EEEEENS5_IJNS4_10UnderscoreESY_SY_EEEEENS4_13SM90_TMA_LOADENS4_14ComposedLayoutINS4_7SwizzleILi3ELi4ELi3EEENS4_18smem_ptr_flag_bitsILi16EEENSU_INS5_IJNSA_ILi8EEESF_EEENS5_IJSF_SB_EEEEEEEvNS4_8identityES11_NS12_IS14_S16_NSU_INS5_IJSF_S17_EEENS5_IJSB_SF_EEEEEEEvS1C_EENS_8epilogue10collective6detail29Sm90TmaWarpSpecializedAdapterINS1J_15DefaultEpilogueISI_SJ_SJ_NS1I_6thread17LinearCombinationISI_Li1EffLNS1N_9ScaleType4KindE0ELNS_15FloatRoundStyleE2ESI_EENS1_15EpilogueDefaultEEEEEvvEEEEvNT_6ParamsE)
        /*0020*/ 	.word	0x00000008
.L_19:


//--------------------- .nv.compat                --------------------------
	.section	.nv.compat,"",@"SHT_CUDA_COMPAT_INFO"
	.align	4
        /*0000*/ 	.byte	0x02, 0x09, 0x01, 0x00, 0x02, 0x02, 0x04, 0x00, 0x02, 0x05, 0x05, 0x00, 0x03, 0x07, 0x01, 0x01
        /*0010*/ 	.byte	0x02, 0x03, 0x01, 0x00, 0x02, 0x06, 0x01, 0x00, 0x04, 0x0b, 0x08, 0x00, 0x00, 0x00, 0x00, 0x00
        /*0020*/ 	.byte	0x00, 0x00, 0x00, 0x00


//--------------------- .nv.info._ZN7cutlass13device_kernelINS_4gemm6kernel13GemmUniversalIN4cute5tupleIJiiiiEEENS1_10collective13CollectiveMmaINS1_34MainloopSm90TmaGmmaWarpSpecializedILi7ENS5_IJNS4_1CILi1EEESB_SB_EEENS1_32KernelTmaWarpSpecializedPingpongEEENS5_IJNSA_ILi64EEESF_NSA_ILi128EEEEEENS_10bfloat16_tENS5_IJlSB_lEEESI_NS5_IJSB_llEEENS4_8TiledMMAINS4_8MMA_AtomIJNS4_4SM904GMMA27MMA_64x64x16_F32BF16BF16_SSILNSO_5MajorE0ELSQ_1ELNSO_7ScaleInE1ELSR_1EEEEEENS4_6LayoutISC_NS5_IJNSA_ILi0EEESV_SV_EEEEENS5_IJNS4_10UnderscoreESY_SY_EEEEENS4_13SM90_TMA_LOADENS4_14ComposedLayoutINS4_7SwizzleILi3ELi4ELi3EEENS4_18smem_ptr_flag_bitsILi16EEENSU_INS5_IJNSA_ILi8EEESF_EEENS5_IJSF_SB_EEEEEEEvNS4_8identityES11_NS12_IS14_S16_NSU_INS5_IJSF_S17_EEENS5_IJSB_SF_EEEEEEEvS1C_EENS_8epilogue10collective6detail29Sm90TmaWarpSpecializedAdapterINS1J_15DefaultEpilogueISI_SJ_SJ_NS1I_6thread17LinearCombinationISI_Li1EffLNS1N_9ScaleType4KindE0ELNS_15FloatRoundStyleE2ESI_EENS1_15EpilogueDefaultEEEEEvvEEEEvNT_6ParamsE --------------------------
	.section	.nv.info._ZN7cutlass13device_kernelINS_4gemm6kernel13GemmUniversalIN4cute5tupleIJiiiiEEENS1_10collective13CollectiveMmaINS1_34MainloopSm90TmaGmmaWarpSpecializedILi7ENS5_IJNS4_1CILi1EEESB_SB_EEENS1_32KernelTmaWarpSpecializedPingpongEEENS5_IJNSA_ILi64EEESF_NSA_ILi128EEEEEENS_10bfloat16_tENS5_IJlSB_lEEESI_NS5_IJSB_llEEENS4_8TiledMMAINS4_8MMA_AtomIJNS4_4SM904GMMA27MMA_64x64x16_F32BF16BF16_SSILNSO_5MajorE0ELSQ_1ELNSO_7ScaleInE1ELSR_1EEEEEENS4_6LayoutISC_NS5_IJNSA_ILi0EEESV_SV_EEEEENS5_IJNS4_10UnderscoreESY_SY_EEEEENS4_13SM90_TMA_LOADENS4_14ComposedLayoutINS4_7SwizzleILi3ELi4ELi3EEENS4_18smem_ptr_flag_bitsILi16EEENSU_INS5_IJNSA_ILi8EEESF_EEENS5_IJSF_SB_EEEEEEEvNS4_8identityES11_NS12_IS14_S16_NSU_INS5_IJSF_S17_EEENS5_IJSB_SF_EEEEEEEvS1C_EENS_8epilogue10collective6detail29Sm90TmaWarpSpecializedAdapterINS1J_15DefaultEpilogueISI_SJ_SJ_NS1I_6thread17LinearCombinationISI_Li1EffLNS1N_9ScaleType4KindE0ELNS_15FloatRoundStyleE2ESI_EENS1_15EpilogueDefaultEEEEEvvEEEEvNT_6ParamsE,"",@"SHT_CUDA_INFO"
	.sectionflags	@""
	.align	4


	//----- nvinfo : EIATTR_CUDA_API_VERSION
	.align		4
        /*0000*/ 	.byte	0x04, 0x37
        /*0002*/ 	.short	(.L_21 - .L_20)
.L_20:
        /*0004*/ 	.word	0x00000082


	//----- nvinfo : EIATTR_KPARAM_INFO
	.align		4
.L_21:
        /*0008*/ 	.byte	0x04, 0x17
        /*000a*/ 	.short	(.L_23 - .L_22)
.L_22:
        /*000c*/ 	.word	0x00000000
        /*0010*/ 	.short	0x0000
        /*0012*/ 	.short	0x0070
        /*0014*/ 	.byte	0x00, 0xf0, 0x01, 0x10


	//----- nvinfo : EIATTR_SPARSE_MMA_MASK
	.align		4
.L_23:
        /*0018*/ 	.byte	0x03, 0x50
        /*001a*/ 	.short	0x0000


	//----- nvinfo : EIATTR_MAXREG_COUNT
	.align		4
        /*001c*/ 	.byte	0x03, 0x1b
        /*001e*/ 	.short	0x00a8


	//----- nvinfo : EIATTR_NUM_BARRIERS
	.align		4
        /*0020*/ 	.byte	0x02, 0x4c
        /*0022*/ 	.byte	0x01
	.zero		1


	//----- nvinfo : EIATTR_EXTERNS
	.align		4
        /*0024*/ 	.byte	0x04, 0x0f
        /*0026*/ 	.short	(.L_25 - .L_24)


	//   ....[0]....
	.align		4
.L_24:
        /*0028*/ 	.word	index@(__assertfail)


	//----- nvinfo : EIATTR_ANNOTATIONS
	.align		4
.L_25:
        /*002c*/ 	.byte	0x04, 0x55
        /*002e*/ 	.short	(.L_27 - .L_26)


	//   ....[0]....
.L_26:
        /*0030*/ 	.word	0x00000001
        /*0034*/ 	.byte	0x30, 0x0b, 0x00, 0x00, 0x01, 0x00, 0x00, 0x00, 0x70, 0x12, 0x00, 0x00, 0x01, 0x00, 0x00, 0x00
        /*0044*/ 	.byte	0xe0, 0x46, 0x00, 0x00, 0x01, 0x00, 0x00, 0x00, 0xf0, 0x52, 0x00, 0x00


	//----- nvinfo : EIATTR_MERCURY_ISA_VERSION
	.align		4
.L_27:
        /*0050*/ 	.byte	0x03, 0x5f
        /*0052*/ 	.short	0x0101


	//----- nvinfo : EIATTR_INT_WARP_WIDE_INSTR_OFFSETS
	.align		4
        /*0054*/ 	.byte	0x04, 0x31
        /*0056*/ 	.short	(.L_29 - .L_28)


	//   ....[0]....
.L_28:
        /*0058*/ 	.word	0x00000450


	//   ....[1]....
        /*005c*/ 	.word	0x00000470


	//   ....[2]....
        /*0060*/ 	.word	0x000004f0


	//   ....[3]....
        /*0064*/ 	.word	0x00000500


	//   ....[4]....
        /*0068*/ 	.word	0x00000510


	//   ....[5]....
        /*006c*/ 	.word	0x00000530


	//   ....[6]....
        /*0070*/ 	.word	0x000005c0


	//   ....[7]....
        /*0074*/ 	.word	0x000005e0


	//----- nvinfo : EIATTR_COOP_GROUP_MASK_REGIDS
	.align		4
.L_29:
        /*0078*/ 	.byte	0x04, 0x29
        /*007a*/ 	.short	(.L_31 - .L_30)


	//   ....[0]....
.L_30:
        /*007c*/ 	.word	0xffffffff


	//   ....[1]....
        /*0080*/ 	.word	0xffffffff


	//   ....[2]....
        /*0084*/ 	.word	0xffffffff


	//   ....[3]....
        /*0088*/ 	.word	0xffffffff


	//   ....[4]....
        /*008c*/ 	.word	0xffffffff


	//   ....[5]....
        /*0090*/ 	.word	0xffffffff


	//----- nvinfo : EIATTR_COOP_GROUP_INSTR_OFFSETS
	.align		4
.L_31:
        /*0094*/ 	.byte	0x04, 0x28
        /*0096*/ 	.short	(.L_33 - .L_32)


	//   ....[0]....
.L_32:
        /*0098*/ 	.word	0x00000070


	//   ....[1]....
        /*009c*/ 	.word	0x00000080


	//   ....[2]....
        /*00a0*/ 	.word	0x00000140


	//   ....[3]....
        /*00a4*/ 	.word	0x00000330


	//   ....[4]....
        /*00a8*/ 	.word	0x00000370


	//   ....[5]....
        /*00ac*/ 	.word	0x000003b0


	//----- nvinfo : EIATTR_REG_RECONFIG
	.align		4
.L_33:
        /*00b0*/ 	.byte	0x01, 0x54
	.zero		2


	//----- nvinfo : EIATTR_SYSCALL_OFFSETS
	.align		4
        /*00b4*/ 	.byte	0x04, 0x46
        /*00b6*/ 	.short	(.L_35 - .L_34)


	//   ....[0]....
.L_34:
        /*00b8*/ 	.word	0x00001760


	//----- nvinfo : EIATTR_MBARRIER_INSTR_OFFSETS
	.align		4
.L_35:
        /*00bc*/ 	.byte	0x04, 0x39
        /*00be*/ 	.short	(.L_37 - .L_36)


	//   ....[0]....
.L_36:
        /*00c0*/ 	.word	0x00000240
        /*00c4*/ 	.word	0x000000ff
        /*00c8*/ 	.word	0x00000000
        /*00cc*/ 	.short	0x0100
        /*00ce*/ 	.byte	0x08
	.zero		1


	//   ....[1]....
        /*00d0*/ 	.word	0x00000250
        /*00d4*/ 	.word	0x000000ff
        /*00d8*/ 	.word	0x00000038
        /*00dc*/ 	.short	0x0100
        /*00de*/ 	.byte	0x08
	.zero		1


	//   ....[2]....
        /*00e0*/ 	.word	0x00000260
        /*00e4*/ 	.word	0x000000ff
        /*00e8*/ 	.word	0x00000008
        /*00ec*/ 	.short	0x0100
        /*00ee*/ 	.byte	0x08
	.zero		1


	//   ....[3]....
        /*00f0*/ 	.word	0x00000270
        /*00f4*/ 	.word	0x000000ff
        /*00f8*/ 	.word	0x00000040
        /*00fc*/ 	.short	0x0100
        /*00fe*/ 	.byte	0x08
	.zero		1


	//   ....[4]....
        /*0100*/ 	.word	0x00000280
        /*0104*/ 	.word	0x000000ff
        /*0108*/ 	.word	0x00000010
        /*010c*/ 	.short	0x0100
        /*010e*/ 	.byte	0x08
	.zero		1


	//   ....[5]....
        /*0110*/ 	.word	0x00000290
        /*0114*/ 	.word	0x000000ff
        /*0118*/ 	.word	0x00000048
        /*011c*/ 	.short	0x0100
        /*011e*/ 	.byte	0x08
	.zero		1


	//   ....[6]....
        /*0120*/ 	.word	0x000002a0
        /*0124*/ 	.word	0x000000ff
        /*0128*/ 	.word	0x00000018
        /*012c*/ 	.short	0x0100
        /*012e*/ 	.byte	0x08
	.zero		1


	//   ....[7]....
        /*0130*/ 	.word	0x000002b0
        /*0134*/ 	.word	0x000000ff
        /*0138*/ 	.word	0x00000050
        /*013c*/ 	.short	0x0100
        /*013e*/ 	.byte	0x08
	.zero		1


	//   ....[8]....
        /*0140*/ 	.word	0x000002c0
        /*0144*/ 	.word	0x000000ff
        /*0148*/ 	.word	0x00000020
        /*014c*/ 	.short	0x0100
        /*014e*/ 	.byte	0x08
	.zero		1


	//   ....[9]....
        /*0150*/ 	.word	0x000002d0
        /*0154*/ 	.word	0x000000ff
        /*0158*/ 	.word	0x00000058
        /*015c*/ 	.short	0x0100
        /*015e*/ 	.byte	0x08
	.zero		1


	//   ....[10]....
        /*0160*/ 	.word	0x000002e0
        /*0164*/ 	.word	0x000000ff
        /*0168*/ 	.word	0x00000028
        /*016c*/ 	.short	0x0100
        /*016e*/ 	.byte	0x08
	.zero		1


	//   ....[11]....
        /*0170*/ 	.word	0x000002f0
        /*0174*/ 	.word	0x000000ff
        /*0178*/ 	.word	0x00000060
        /*017c*/ 	.short	0x0100
        /*017e*/ 	.byte	0x08
	.zero		1


	//   ....[12]....
        /*0180*/ 	.word	0x00000300
        /*0184*/ 	.word	0x000000ff
        /*0188*/ 	.word	0x00000030
        /*018c*/ 	.short	0x0100
        /*018e*/ 	.byte	0x08
	.zero		1


	//   ....[13]....
        /*0190*/ 	.word	0x00000310
        /*0194*/ 	.word	0x000000ff
        /*0198*/ 	.word	0x00000068
        /*019c*/ 	.short	0x0100
        /*019e*/ 	.byte	0x08
	.zero		1


	//   ....[14]....
        /*01a0*/ 	.word	0x00000620
        /*01a4*/ 	.word	0x000000ff
        /*01a8*/ 	.word	0x000000a0
        /*01ac*/ 	.short	0x0100
        /*01ae*/ 	.byte	0x08
	.zero		1


	//   ....[15]....
        /*01b0*/ 	.word	0x00000690
        /*01b4*/ 	.word	0x000000ff
        /*01b8*/ 	.word	0x000000a8
        /*01bc*/ 	.short	0x0100
        /*01be*/ 	.byte	0x08
	.zero		1


	//   ....[16]....
        /*01c0*/ 	.word	0x000006b0
        /*01c4*/ 	.word	0x000000ff
        /*01c8*/ 	.word	0x00000080
        /*01cc*/ 	.short	0x0100
        /*01ce*/ 	.byte	0x09
	.zero		1


	//   ....[17]....
        /*01d0*/ 	.word	0x000006c0
        /*01d4*/ 	.word	0x000000ff
        /*01d8*/ 	.word	0x00000088
        /*01dc*/ 	.short	0x0100
        /*01de*/ 	.byte	0x09
	.zero		1


	//   ....[18]....
        /*01e0*/ 	.word	0x000006d0
        /*01e4*/ 	.word	0x000000ff
        /*01e8*/ 	.word	0x00000090
        /*01ec*/ 	.short	0x0100
        /*01ee*/ 	.byte	0x09
	.zero		1


	//   ....[19]....
        /*01f0*/ 	.word	0x000006e0
        /*01f4*/ 	.word	0x000000ff
        /*01f8*/ 	.word	0x00000098
        /*01fc*/ 	.short	0x0100
        /*01fe*/ 	.byte	0x09
	.zero		1


	//   ....[20]....
        /*0200*/ 	.word	0x00001620
        /*0204*/ 	.word	0x000000ff
        /*0208*/ 	.word	0xfffffff8
        /*020c*/ 	.short	0x010a
        /*020e*/ 	.byte	0x2b
	.zero		1


	//   ....[21]....
        /*0210*/ 	.word	0x000017e0
        /*0214*/ 	.word	0x00000003
        /*0218*/ 	.word	0x00000000
        /*021c*/ 	.short	0x010a
        /*021e*/ 	.byte	0x3f
	.zero		1


	//   ....[22]....
        /*0220*/ 	.word	0x00001820
        /*0224*/ 	.word	0x00000003
        /*0228*/ 	.word	0x00000000
        /*022c*/ 	.short	0x010a
        /*022e*/ 	.byte	0x3f
	.zero		1


	//   ....[23]....
        /*0230*/ 	.word	0x00001ce0
        /*0234*/ 	.word	0x000000ff
        /*0238*/ 	.word	0x00000000
        /*023c*/ 	.short	0x010a
        /*023e*/ 	.byte	0x04
	.zero		1


	//   ....[24]....
        /*0240*/ 	.word	0x00001d20
        /*0244*/ 	.word	0x000000ff
        /*0248*/ 	.word	0x00000000
        /*024c*/ 	.short	0x010a
        /*024e*/ 	.byte	0x04
	.zero		1


	//   ....[25]....
        /*0250*/ 	.word	0x00002140
        /*0254*/ 	.word	0x000000ff
        /*0258*/ 	.word	0x00000000
        /*025c*/ 	.short	0x0101
        /*025e*/ 	.byte	0x04
	.zero		1


	//   ....[26]....
        /*0260*/ 	.word	0x00002240
        /*0264*/ 	.word	0x00000003
        /*0268*/ 	.word	0x00000000
        /*026c*/ 	.short	0x0101
        /*026e*/ 	.byte	0x30
	.zero		1


	//   ....[27]....
        /*0270*/ 	.word	0x00002330
        /*0274*/ 	.word	0x000000ff
        /*0278*/ 	.word	0x00000000
        /*027c*/ 	.short	0x0101
        /*027e*/ 	.byte	0x04
	.zero		1


	//   ....[28]....
        /*0280*/ 	.word	0x000023a0
        /*0284*/ 	.word	0x000000ff
        /*0288*/ 	.word	0x00000008
        /*028c*/ 	.short	0x010a
        /*028e*/ 	.byte	0x2b
	.zero		1


	//   ....[29]....
        /*0290*/ 	.word	0x00004720
        /*0294*/ 	.word	0x00000000
        /*0298*/ 	.word	0x00000000
        /*029c*/ 	.short	0x0101
        /*029e*/ 	.byte	0x30
	.zero		1


	//   ....[30]....
        /*02a0*/ 	.word	0x00005030
        /*02a4*/ 	.word	0x0000000b
        /*02a8*/ 	.word	0x00000038
        /*02ac*/ 	.short	0x010a
        /*02ae*/ 	.byte	0x3f
	.zero		1


	//   ....[31]....
        /*02b0*/ 	.word	0x00005450
        /*02b4*/ 	.word	0x00000006
        /*02b8*/ 	.word	0x000000a8
        /*02bc*/ 	.short	0x0101
        /*02be*/ 	.byte	0x3f
	.zero		1


	//   ....[32]....
        /*02c0*/ 	.word	0x00005b60
        /*02c4*/ 	.word	0x00000007
        /*02c8*/ 	.word	0x00000000
        /*02cc*/ 	.short	0x010a
        /*02ce*/ 	.byte	0x3f
	.zero		1


	//   ....[33]....
        /*02d0*/ 	.word	0x00005be0
        /*02d4*/ 	.word	0x00000006
        /*02d8*/ 	.word	0x00000000
        /*02dc*/ 	.short	0x010a
        /*02de*/ 	.byte	0x3f
	.zero		1


	//   ....[34]....
        /*02e0*/ 	.word	0x00005c70
        /*02e4*/ 	.word	0x00000007
        /*02e8*/ 	.word	0x00000000
        /*02ec*/ 	.short	0x010a
        /*02ee*/ 	.byte	0x3f
	.zero		1


	//   ....[35]....
        /*02f0*/ 	.word	0x00005d00
        /*02f4*/ 	.word	0x00000006
        /*02f8*/ 	.word	0x00000000
        /*02fc*/ 	.short	0x010a
        /*02fe*/ 	.byte	0x3f
	.zero		1


	//   ....[36]....
        /*0300*/ 	.word	0x00005d90
        /*0304*/ 	.word	0x00000007
        /*0308*/ 	.word	0x00000000
        /*030c*/ 	.short	0x010a
        /*030e*/ 	.byte	0x3f
	.zero		1


	//   ....[37]....
        /*0310*/ 	.word	0x00005e20
        /*0314*/ 	.word	0x00000006
        /*0318*/ 	.word	0x00000000
        /*031c*/ 	.short	0x010a
        /*031e*/ 	.byte	0x3f
	.zero		1


	//   ....[38]....
        /*0320*/ 	.word	0x00005eb0
        /*0324*/ 	.word	0x00000005
        /*0328*/ 	.word	0x00000000
        /*032c*/ 	.short	0x010a
        /*032e*/ 	.byte	0x3f
	.zero		1


	//   ....[39]....
        /*0330*/ 	.word	0x00005f20
        /*0334*/ 	.word	0x00000003
        /*0338*/ 	.word	0xfffffff8
        /*033c*/ 	.short	0x010a
        /*033e*/ 	.byte	0x3f
	.zero		1


	//   ....[40]....
        /*0340*/ 	.word	0x00005f70
        /*0344*/ 	.word	0x00000003
        /*0348*/ 	.word	0x00000000
        /*034c*/ 	.short	0x010a
        /*034e*/ 	.byte	0x3f
	.zero		1


	//   ....[41]....
        /*0350*/ 	.word	0x00005fd0
        /*0354*/ 	.word	0x00000004
        /*0358*/ 	.word	0x00000000
        /*035c*/ 	.short	0x010a
        /*035e*/ 	.byte	0x3f
	.zero		1


	//   ....[42]....
        /*0360*/ 	.word	0x00006030
        /*0364*/ 	.word	0x00000003
        /*0368*/ 	.word	0x00000008
        /*036c*/ 	.short	0x010a
        /*036e*/ 	.byte	0x3f
	.zero		1


	//   ....[43]....
        /*0370*/ 	.word	0x00006100
        /*0374*/ 	.word	0x0000000b
        /*0378*/ 	.word	0x00000038
        /*037c*/ 	.short	0x010a
        /*037e*/ 	.byte	0x3f
	.zero		1


	//   ....[44]....
        /*0380*/ 	.word	0x000061d0
        /*0384*/ 	.word	0x00000007
        /*0388*/ 	.word	0x00000000
        /*038c*/ 	.short	0x010a
        /*038e*/ 	.byte	0x3f
	.zero		1


	//   ....[45]....
        /*0390*/ 	.word	0x00006220
        /*0394*/ 	.word	0x00000006
        /*0398*/ 	.word	0x00000000
        /*039c*/ 	.short	0x010a
        /*039e*/ 	.byte	0x3f
	.zero		1


	//   ....[46]....
        /*03a0*/ 	.word	0x00006270
        /*03a4*/ 	.word	0x00000007
        /*03a8*/ 	.word	0x00000000
        /*03ac*/ 	.short	0x010a
        /*03ae*/ 	.byte	0x3f
	.zero		1


	//   ....[47]....
        /*03b0*/ 	.word	0x000062c0
        /*03b4*/ 	.word	0x00000006
        /*03b8*/ 	.word	0x00000000
        /*03bc*/ 	.short	0x010a
        /*03be*/ 	.byte	0x3f
	.zero		1


	//   ....[48]....
        /*03c0*/ 	.word	0x00006310
        /*03c4*/ 	.word	0x00000007
        /*03c8*/ 	.word	0x00000000
        /*03cc*/ 	.short	0x010a
        /*03ce*/ 	.byte	0x3f
	.zero		1


	//   ....[49]....
        /*03d0*/ 	.word	0x00006360
        /*03d4*/ 	.word	0x00000006
        /*03d8*/ 	.word	0x00000000
        /*03dc*/ 	.short	0x010a
        /*03de*/ 	.byte	0x3f
	.zero		1


	//----- nvinfo : EIATTR_NUM_MBARRIERS
	.align		4
.L_37:
        /*03e0*/ 	.byte	0x03, 0x38
        /*03e2*/ 	.short	0x0014


	//----- nvinfo : EIATTR_EXIT_INSTR_OFFSETS
	.align		4
        /*03e4*/ 	.byte	0x04, 0x1c
        /*03e6*/ 	.short	(.L_39 - .L_38)


	//   ....[0]....
.L_38:
        /*03e8*/ 	.word	0x00001200


	//   ....[1]....
        /*03ec*/ 	.word	0x00001260


	//   ....[2]....
        /*03f0*/ 	.word	0x00004d60


	//   ....[3]....
        /*03f4*/ 	.word	0x00004d90


	//   ....[4]....
        /*03f8*/ 	.word	0x00005f00


	//----- nvinfo : EIATTR_MAX_THREADS
	.align		4
.L_39:
        /*03fc*/ 	.byte	0x04, 0x05
        /*03fe*/ 	.short	(.L_41 - .L_40)
.L_40:
        /*0400*/ 	.word	0x00000180
        /*0404*/ 	.word	0x00000001
        /*0408*/ 	.word	0x00000001


	//----- nvinfo : EIATTR_CRS_STACK_SIZE
	.align		4
.L_41:
        /*040c*/ 	.byte	0x04, 0x1e
        /*040e*/ 	.short	(.L_43 - .L_42)
.L_42:
        /*0410*/ 	.word	0x00000000


	//----- nvinfo : EIATTR_CBANK_PARAM_SIZE
	.align		4
.L_43:
        /*0414*/ 	.byte	0x03, 0x19
        /*0416*/ 	.short	0x0470


	//----- nvinfo : EIATTR_PARAM_CBANK
	.align		4
        /*0418*/ 	.byte	0x04, 0x0a
        /*041a*/ 	.short	(.L_45 - .L_44)
	.align		4
.L_44:
        /*041c*/ 	.word	index@(.nv.constant0._ZN7cutlass13device_kernelINS_4gemm6kernel13GemmUniversalIN4cute5tupleIJiiiiEEENS1_10collective13CollectiveMmaINS1_34MainloopSm90TmaGmmaWarpSpecializedILi7ENS5_IJNS4_1CILi1EEESB_SB_EEENS1_32KernelTmaWarpSpecializedPingpongEEENS5_IJNSA_ILi64EEESF_NSA_ILi128EEEEEENS_10bfloat16_tENS5_IJlSB_lEEESI_NS5_IJSB_llEEENS4_8TiledMMAINS4_8MMA_AtomIJNS4_4SM904GMMA27MMA_64x64x16_F32BF16BF16_SSILNSO_5MajorE0ELSQ_1ELNSO_7ScaleInE1ELSR_1EEEEEENS4_6LayoutISC_NS5_IJNSA_ILi0EEESV_SV_EEEEENS5_IJNS4_10UnderscoreESY_SY_EEEEENS4_13SM90_TMA_LOADENS4_14ComposedLayoutINS4_7SwizzleILi3ELi4ELi3EEENS4_18smem_ptr_flag_bitsILi16EEENSU_INS5_IJNSA_ILi8EEESF_EEENS5_IJSF_SB_EEEEEEEvNS4_8identityES11_NS12_IS14_S16_NSU_INS5_IJSF_S17_EEENS5_IJSB_SF_EEEEEEEvS1C_EENS_8epilogue10collective6detail29Sm90TmaWarpSpecializedAdapterINS1J_15DefaultEpilogueISI_SJ_SJ_NS1I_6thread17LinearCombinationISI_Li1EffLNS1N_9ScaleType4KindE0ELNS_15FloatRoundStyleE2ESI_EENS1_15EpilogueDefaultEEEEEvvEEEEvNT_6ParamsE)
        /*0420*/ 	.short	0x0210
        /*0422*/ 	.short	0x0470


	//----- nvinfo : EIATTR_SW_WAR
	.align		4
.L_45:
        /*0424*/ 	.byte	0x04, 0x36
        /*0426*/ 	.short	(.L_47 - .L_46)
.L_46:
        /*0428*/ 	.word	0x00000008
.L_47:


//--------------------- .nv.callgraph             --------------------------
	.section	.nv.callgraph,"",@"SHT_CUDA_CALLGRAPH"
	.align	4
	.sectionentsize	8
	.align		4
        /*0000*/ 	.word	0x00000000
	.align		4
        /*0004*/ 	.word	0xffffffff
	.align		4
        /*0008*/ 	.word	index@(_ZN7cutlass13device_kernelINS_4gemm6kernel13GemmUniversalIN4cute5tupleIJiiiiEEENS1_10collective13CollectiveMmaINS1_34MainloopSm90TmaGmmaWarpSpecializedILi7ENS5_IJNS4_1CILi1EEESB_SB_EEENS1_32KernelTmaWarpSpecializedPingpongEEENS5_IJNSA_ILi64EEESF_NSA_ILi128EEEEEENS_10bfloat16_tENS5_IJlSB_lEEESI_NS5_IJSB_llEEENS4_8TiledMMAINS4_8MMA_AtomIJNS4_4SM904GMMA27MMA_64x64x16_F32BF16BF16_SSILNSO_5MajorE0ELSQ_1ELNSO_7ScaleInE1ELSR_1EEEEEENS4_6LayoutISC_NS5_IJNSA_ILi0EEESV_SV_EEEEENS5_IJNS4_10UnderscoreESY_SY_EEEEENS4_13SM90_TMA_LOADENS4_14ComposedLayoutINS4_7SwizzleILi3ELi4ELi3EEENS4_18smem_ptr_flag_bitsILi16EEENSU_INS5_IJNSA_ILi8EEESF_EEENS5_IJSF_SB_EEEEEEEvNS4_8identityES11_NS12_IS14_S16_NSU_INS5_IJSF_S17_EEENS5_IJSB_SF_EEEEEEEvS1C_EENS_8epilogue10collective6detail29Sm90TmaWarpSpecializedAdapterINS1J_15DefaultEpilogueISI_SJ_SJ_NS1I_6thread17LinearCombinationISI_Li1EffLNS1N_9ScaleType4KindE0ELNS_15FloatRoundStyleE2ESI_EENS1_15EpilogueDefaultEEEEEvvEEEEvNT_6ParamsE)
	.align		4
        /*000c*/ 	.word	index@(__assertfail)
	.align		4
        /*0010*/ 	.word	0x00000000
	.align		4
        /*0014*/ 	.word	0xfffffffe
	.align		4
        /*0018*/ 	.word	0x00000000
	.align		4
        /*001c*/ 	.word	0xfffffffd
	.align		4
        /*0020*/ 	.word	0x00000000
	.align		4
        /*0024*/ 	.word	0xfffffffc


//--------------------- .nv.constant4             --------------------------
	.section	.nv.constant4,"a",@progbits
	.align	8
	.align		8
.nv.constant4:
        /*0000*/ 	.dword	__assertfail
	.align		8
        /*0008*/ 	.dword	__unnamed_1
	.align		8
        /*0010*/ 	.dword	_ZN40_INTERNAL_4adbabb3_4_k_cu_cc0ddff9_169524cuda3std3__45__cpo5beginE
	.align		8
        /*0018*/ 	.dword	_ZN40_INTERNAL_4adbabb3_4_k_cu_cc0ddff9_169524cuda3std3__45__cpo3endE
	.align		8
        /*0020*/ 	.dword	_ZN40_INTERNAL_4adbabb3_4_k_cu_cc0ddff9_169524cuda3std3__45__cpo6cbeginE
	.align		8
        /*0028*/ 	.dword	_ZN40_INTERNAL_4adbabb3_4_k_cu_cc0ddff9_169524cuda3std3__45__cpo4cendE
	.align		8
        /*0030*/ 	.dword	_ZN40_INTERNAL_4adbabb3_4_k_cu_cc0ddff9_169524cuda3std3__442_GLOBAL__N__4adbabb3_4_k_cu_cc0ddff9_169526ignoreE
	.align		8
        /*0038*/ 	.dword	_ZN40_INTERNAL_4adbabb3_4_k_cu_cc0ddff9_169524cuda3std3__419piecewise_constructE
	.align		8
        /*0040*/ 	.dword	_ZN40_INTERNAL_4adbabb3_4_k_cu_cc0ddff9_169524cuda3std3__48in_placeE
	.align		8
        /*0048*/ 	.dword	_ZN40_INTERNAL_4adbabb3_4_k_cu_cc0ddff9_169524cuda3std6ranges3__45__cpo4swapE
	.align		8
        /*0050*/ 	.dword	_ZN40_INTERNAL_4adbabb3_4_k_cu_cc0ddff9_169524cuda3std6ranges3__45__cpo9iter_moveE
	.align		8
        /*0058*/ 	.dword	_ZN40_INTERNAL_4adbabb3_4_k_cu_cc0ddff9_169524cute7productE
	.align		8
        /*0060*/ 	.dword	_ZN40_INTERNAL_4adbabb3_4_k_cu_cc0ddff9_169524cute1_E
	.align		8
        /*0068*/ 	.dword	$str$22
	.align		8
        /*0070*/ 	.dword	$str$23


//--------------------- .text._ZN7cutlass13device_kernelINS_4gemm6kernel13GemmUniversalIN4cute5tupleIJiiiiEEENS1_10collective13CollectiveMmaINS1_34MainloopSm90TmaGmmaWarpSpecializedILi7ENS5_IJNS4_1CILi1EEESB_SB_EEENS1_32KernelTmaWarpSpecializedPingpongEEENS5_IJNSA_ILi64EEESF_NSA_ILi128EEEEEENS_10bfloat16_tENS5_IJlSB_lEEESI_NS5_IJSB_llEEENS4_8TiledMMAINS4_8MMA_AtomIJNS4_4SM904GMMA27MMA_64x64x16_F32BF16BF16_SSILNSO_5MajorE0ELSQ_1ELNSO_7ScaleInE1ELSR_1EEEEEENS4_6LayoutISC_NS5_IJNSA_ILi0EEESV_SV_EEEEENS5_IJNS4_10UnderscoreESY_SY_EEEEENS4_13SM90_TMA_LOADENS4_14ComposedLayoutINS4_7SwizzleILi3ELi4ELi3EEENS4_18smem_ptr_flag_bitsILi16EEENSU_INS5_IJNSA_ILi8EEESF_EEENS5_IJSF_SB_EEEEEEEvNS4_8identityES11_NS12_IS14_S16_NSU_INS5_IJSF_S17_EEENS5_IJSB_SF_EEEEEEEvS1C_EENS_8epilogue10collective6detail29Sm90TmaWarpSpecializedAdapterINS1J_15DefaultEpilogueISI_SJ_SJ_NS1I_6thread17LinearCombinationISI_Li1EffLNS1N_9ScaleType4KindE0ELNS_15FloatRoundStyleE2ESI_EENS1_15EpilogueDefaultEEEEEvvEEEEvNT_6ParamsE --------------------------
	.section	.text._ZN7cutlass13device_kernelINS_4gemm6kernel13GemmUniversalIN4cute5tupleIJiiiiEEENS1_10collective13CollectiveMmaINS1_34MainloopSm90TmaGmmaWarpSpecializedILi7ENS5_IJNS4_1CILi1EEESB_SB_EEENS1_32KernelTmaWarpSpecializedPingpongEEENS5_IJNSA_ILi64EEESF_NSA_ILi128EEEEEENS_10bfloat16_tENS5_IJlSB_lEEESI_NS5_IJSB_llEEENS4_8TiledMMAINS4_8MMA_AtomIJNS4_4SM904GMMA27MMA_64x64x16_F32BF16BF16_SSILNSO_5MajorE0ELSQ_1ELNSO_7ScaleInE1ELSR_1EEEEEENS4_6LayoutISC_NS5_IJNSA_ILi0EEESV_SV_EEEEENS5_IJNS4_10UnderscoreESY_SY_EEEEENS4_13SM90_TMA_LOADENS4_14ComposedLayoutINS4_7SwizzleILi3ELi4ELi3EEENS4_18smem_ptr_flag_bitsILi16EEENSU_INS5_IJNSA_ILi8EEESF_EEENS5_IJSF_SB_EEEEEEEvNS4_8identityES11_NS12_IS14_S16_NSU_INS5_IJSF_S17_EEENS5_IJSB_SF_EEEEEEEvS1C_EENS_8epilogue10collective6detail29Sm90TmaWarpSpecializedAdapterINS1J_15DefaultEpilogueISI_SJ_SJ_NS1I_6thread17LinearCombinationISI_Li1EffLNS1N_9ScaleType4KindE0ELNS_15FloatRoundStyleE2ESI_EENS1_15EpilogueDefaultEEEEEvvEEEEvNT_6ParamsE,"ax",@progbits
	.align	128
.text._ZN7cutlass13device_kernelINS_4gemm6kernel13GemmUniversalIN4cute5tupleIJiiiiEEENS1_10collective13CollectiveMmaINS1_34MainloopSm90TmaGmmaWarpSpecializedILi7ENS5_IJNS4_1CILi1EEESB_SB_EEENS1_32KernelTmaWarpSpecializedPingpongEEENS5_IJNSA_ILi64EEESF_NSA_ILi128EEEEEENS_10bfloat16_tENS5_IJlSB_lEEESI_NS5_IJSB_llEEENS4_8TiledMMAINS4_8MMA_AtomIJNS4_4SM904GMMA27MMA_64x64x16_F32BF16BF16_SSILNSO_5MajorE0ELSQ_1ELNSO_7ScaleInE1ELSR_1EEEEEENS4_6LayoutISC_NS5_IJNSA_ILi0EEESV_SV_EEEEENS5_IJNS4_10UnderscoreESY_SY_EEEEENS4_13SM90_TMA_LOADENS4_14ComposedLayoutINS4_7SwizzleILi3ELi4ELi3EEENS4_18smem_ptr_flag_bitsILi16EEENSU_INS5_IJNSA_ILi8EEESF_EEENS5_IJSF_SB_EEEEEEEvNS4_8identityES11_NS12_IS14_S16_NSU_INS5_IJSF_S17_EEENS5_IJSB_SF_EEEEEEEvS1C_EENS_8epilogue10collective6detail29Sm90TmaWarpSpecializedAdapterINS1J_15DefaultEpilogueISI_SJ_SJ_NS1I_6thread17LinearCombinationISI_Li1EffLNS1N_9ScaleType4KindE0ELNS_15FloatRoundStyleE2ESI_EENS1_15EpilogueDefaultEEEEEvvEEEEvNT_6ParamsE:
        .type           _ZN7cutlass13device_kernelINS_4gemm6kernel13GemmUniversalIN4cute5tupleIJiiiiEEENS1_10collective13CollectiveMmaINS1_34MainloopSm90TmaGmmaWarpSpecializedILi7ENS5_IJNS4_1CILi1EEESB_SB_EEENS1_32KernelTmaWarpSpecializedPingpongEEENS5_IJNSA_ILi64EEESF_NSA_ILi128EEEEEENS_10bfloat16_tENS5_IJlSB_lEEESI_NS5_IJSB_llEEENS4_8TiledMMAINS4_8MMA_AtomIJNS4_4SM904GMMA27MMA_64x64x16_F32BF16BF16_SSILNSO_5MajorE0ELSQ_1ELNSO_7ScaleInE1ELSR_1EEEEEENS4_6LayoutISC_NS5_IJNSA_ILi0EEESV_SV_EEEEENS5_IJNS4_10UnderscoreESY_SY_EEEEENS4_13SM90_TMA_LOADENS4_14ComposedLayoutINS4_7SwizzleILi3ELi4ELi3EEENS4_18smem_ptr_flag_bitsILi16EEENSU_INS5_IJNSA_ILi8EEESF_EEENS5_IJSF_SB_EEEEEEEvNS4_8identityES11_NS12_IS14_S16_NSU_INS5_IJSF_S17_EEENS5_IJSB_SF_EEEEEEEvS1C_EENS_8epilogue10collective6detail29Sm90TmaWarpSpecializedAdapterINS1J_15DefaultEpilogueISI_SJ_SJ_NS1I_6thread17LinearCombinationISI_Li1EffLNS1N_9ScaleType4KindE0ELNS_15FloatRoundStyleE2ESI_EENS1_15EpilogueDefaultEEEEEvvEEEEvNT_6ParamsE,@function
        .size           _ZN7cutlass13device_kernelINS_4gemm6kernel13GemmUniversalIN4cute5tupleIJiiiiEEENS1_10collective13CollectiveMmaINS1_34MainloopSm90TmaGmmaWarpSpecializedILi7ENS5_IJNS4_1CILi1EEESB_SB_EEENS1_32KernelTmaWarpSpecializedPingpongEEENS5_IJNSA_ILi64EEESF_NSA_ILi128EEEEEENS_10bfloat16_tENS5_IJlSB_lEEESI_NS5_IJSB_llEEENS4_8TiledMMAINS4_8MMA_AtomIJNS4_4SM904GMMA27MMA_64x64x16_F32BF16BF16_SSILNSO_5MajorE0ELSQ_1ELNSO_7ScaleInE1ELSR_1EEEEEENS4_6LayoutISC_NS5_IJNSA_ILi0EEESV_SV_EEEEENS5_IJNS4_10UnderscoreESY_SY_EEEEENS4_13SM90_TMA_LOADENS4_14ComposedLayoutINS4_7SwizzleILi3ELi4ELi3EEENS4_18smem_ptr_flag_bitsILi16EEENSU_INS5_IJNSA_ILi8EEESF_EEENS5_IJSF_SB_EEEEEEEvNS4_8identityES11_NS12_IS14_S16_NSU_INS5_IJSF_S17_EEENS5_IJSB_SF_EEEEEEEvS1C_EENS_8epilogue10collective6detail29Sm90TmaWarpSpecializedAdapterINS1J_15DefaultEpilogueISI_SJ_SJ_NS1I_6thread17LinearCombinationISI_Li1EffLNS1N_9ScaleType4KindE0ELNS_15FloatRoundStyleE2ESI_EENS1_15EpilogueDefaultEEEEEvvEEEEvNT_6ParamsE,(.L_x_139 - _ZN7cutlass13device_kernelINS_4gemm6kernel13GemmUniversalIN4cute5tupleIJiiiiEEENS1_10collective13CollectiveMmaINS1_34MainloopSm90TmaGmmaWarpSpecializedILi7ENS5_IJNS4_1CILi1EEESB_SB_EEENS1_32KernelTmaWarpSpecializedPingpongEEENS5_IJNSA_ILi64EEESF_NSA_ILi128EEEEEENS_10bfloat16_tENS5_IJlSB_lEEESI_NS5_IJSB_llEEENS4_8TiledMMAINS4_8MMA_AtomIJNS4_4SM904GMMA27MMA_64x64x16_F32BF16BF16_SSILNSO_5MajorE0ELSQ_1ELNSO_7ScaleInE1ELSR_1EEEEEENS4_6LayoutISC_NS5_IJNSA_ILi0EEESV_SV_EEEEENS5_IJNS4_10UnderscoreESY_SY_EEEEENS4_13SM90_TMA_LOADENS4_14ComposedLayoutINS4_7SwizzleILi3ELi4ELi3EEENS4_18smem_ptr_flag_bitsILi16EEENSU_INS5_IJNSA_ILi8EEESF_EEENS5_IJSF_SB_EEEEEEEvNS4_8identityES11_NS12_IS14_S16_NSU_INS5_IJSF_S17_EEENS5_IJSB_SF_EEEEEEEvS1C_EENS_8epilogue10collective6detail29Sm90TmaWarpSpecializedAdapterINS1J_15DefaultEpilogueISI_SJ_SJ_NS1I_6thread17LinearCombinationISI_Li1EffLNS1N_9ScaleType4KindE0ELNS_15FloatRoundStyleE2ESI_EENS1_15EpilogueDefaultEEEEEvvEEEEvNT_6ParamsE)
        .other          _ZN7cutlass13device_kernelINS_4gemm6kernel13GemmUniversalIN4cute5tupleIJiiiiEEENS1_10collective13CollectiveMmaINS1_34MainloopSm90TmaGmmaWarpSpecializedILi7ENS5_IJNS4_1CILi1EEESB_SB_EEENS1_32KernelTmaWarpSpecializedPingpongEEENS5_IJNSA_ILi64EEESF_NSA_ILi128EEEEEENS_10bfloat16_tENS5_IJlSB_lEEESI_NS5_IJSB_llEEENS4_8TiledMMAINS4_8MMA_AtomIJNS4_4SM904GMMA27MMA_64x64x16_F32BF16BF16_SSILNSO_5MajorE0ELSQ_1ELNSO_7ScaleInE1ELSR_1EEEEEENS4_6LayoutISC_NS5_IJNSA_ILi0EEESV_SV_EEEEENS5_IJNS4_10UnderscoreESY_SY_EEEEENS4_13SM90_TMA_LOADENS4_14ComposedLayoutINS4_7SwizzleILi3ELi4ELi3EEENS4_18smem_ptr_flag_bitsILi16EEENSU_INS5_IJNSA_ILi8EEESF_EEENS5_IJSF_SB_EEEEEEEvNS4_8identityES11_NS12_IS14_S16_NSU_INS5_IJSF_S17_EEENS5_IJSB_SF_EEEEEEEvS1C_EENS_8epilogue10collective6detail29Sm90TmaWarpSpecializedAdapterINS1J_15DefaultEpilogueISI_SJ_SJ_NS1I_6thread17LinearCombinationISI_Li1EffLNS1N_9ScaleType4KindE0ELNS_15FloatRoundStyleE2ESI_EENS1_15EpilogueDefaultEEEEEvvEEEEvNT_6ParamsE,@"STO_CUDA_ENTRY STV_DEFAULT"
_ZN7cutlass13device_kernelINS_4gemm6kernel13GemmUniversalIN4cute5tupleIJiiiiEEENS1_10collective13CollectiveMmaINS1_34MainloopSm90TmaGmmaWarpSpecializedILi7ENS5_IJNS4_1CILi1EEESB_SB_EEENS1_32KernelTmaWarpSpecializedPingpongEEENS5_IJNSA_ILi64EEESF_NSA_ILi128EEEEEENS_10bfloat16_tENS5_IJlSB_lEEESI_NS5_IJSB_llEEENS4_8TiledMMAINS4_8MMA_AtomIJNS4_4SM904GMMA27MMA_64x64x16_F32BF16BF16_SSILNSO_5MajorE0ELSQ_1ELNSO_7ScaleInE1ELSR_1EEEEEENS4_6LayoutISC_NS5_IJNSA_ILi0EEESV_SV_EEEEENS5_IJNS4_10UnderscoreESY_SY_EEEEENS4_13SM90_TMA_LOADENS4_14ComposedLayoutINS4_7SwizzleILi3ELi4ELi3EEENS4_18smem_ptr_flag_bitsILi16EEENSU_INS5_IJNSA_ILi8EEESF_EEENS5_IJSF_SB_EEEEEEEvNS4_8identityES11_NS12_IS14_S16_NSU_INS5_IJSF_S17_EEENS5_IJSB_SF_EEEEEEEvS1C_EENS_8epilogue10collective6detail29Sm90TmaWarpSpecializedAdapterINS1J_15DefaultEpilogueISI_SJ_SJ_NS1I_6thread17LinearCombinationISI_Li1EffLNS1N_9ScaleType4KindE0ELNS_15FloatRoundStyleE2ESI_EENS1_15EpilogueDefaultEEEEEvvEEEEvNT_6ParamsE:
[----:B------:R-:W0:Y:S02]  /*0000*/  LDC R1, c[0x0][0x28] ;  /* 0x00000a00ff017b82 */ /* 0x000e240000000800 */
[----:B0-----:R-:W-:Y:S01]  /*0010*/  VIADD R1, R1, 0xfffffff8 ;  /* 0xfffffff801017836 */ /* 0x001fe20000000000 */
[----:B------:R-:W0:Y:S01]  /*0020*/  S2R R4, SR_TID.X ;  /* 0x0000000000047919 */ /* 0x000e220000002100 */
[----:B------:R-:W-:Y:S01]  /*0030*/  ELECT P0, URZ, PT ;  /* 0x00000000003f782f */ /* 0x000fe20003800000 */
[----:B------:R-:W-:Y:S01]  /*0040*/  BSSY B0, `(.L_x_0) ;  /* 0x000000f000007945 */ /* 0x000fe20003800000 */
[--C-:B0-----:R-:W-:Y:S02]  /*0050*/  SHF.R.U32.HI R0, RZ, 0x5, R4.reuse ;  /* 0x00000005ff007819 */ /* 0x101fe40000011604 */
[----:B------:R-:W-:-:S03]  /*0060*/  SHF.R.U32.HI R5, RZ, 0x7, R4 ;  /* 0x00000007ff057819 */ /* 0x000fc60000011604 */
[----:B------:R-:W0:Y:S04]  /*0070*/  SHFL.IDX PT, R2, R0, RZ, 0x1f ;  /* 0x00001fff00027589 */ /* 0x000e2800000e0000 */
[----:B------:R1:W2:Y:S01]  /*0080*/  SHFL.IDX PT, R7, R5, RZ, 0x1f ;  /* 0x00001fff05077589 */ /* 0x0002a200000e0000 */
[----:B0-----:R-:W-:-:S13]  /*0090*/  ISETP.NE.OR P0, PT, R2, RZ, !P0 ;  /* 0x000000ff0200720c */ /* 0x001fda0004705670 */
[----:B-12---:R-:W-:Y:S05]  /*00a0*/  @P0 BRA `(.L_x_1) ;  /* 0x0000000000200947 */ /* 0x006fea0003800000 */
[----:B------:R-:W-:Y:S02]  /*00b0*/  ULDC.64 UR4, c[0x0][0x198] ;  /* 0x0000660000047ab9 */ /* 0x000fe40000000a00 */
[----:B------:R-:W-:Y:S02]  /*00c0*/  UIADD3 UR6, UP0, UR4, 0xf0, URZ ;  /* 0x000000f004067890 */ /* 0x000fe4000ff1e03f */
[----:B------:R-:W-:Y:S02]  /*00d0*/  UIADD3 UR4, UP1, UR4, 0x1f0, URZ ;  /* 0x000001f004047890 */ /* 0x000fe4000ff3e03f */
[----:B------:R-:W-:Y:S02]  /*00e0*/  UIADD3.X UR7, URZ, UR5, URZ, UP0, !UPT ;  /* 0x000000053f077290 */ /* 0x000fe400087fe43f */
[----:B------:R-:W-:-:S07]  /*00f0*/  UIADD3.X UR5, URZ, UR5, URZ, UP1, !UPT ;  /* 0x000000053f057290 */ /* 0x000fce0008ffe43f */
[----:B------:R0:W-:Y:S02]  /*0100*/  UTMACCTL.PF [UR6] ;  /* 0x00000000060079b9 */ /* 0x0001e40008040000 */
[----:B------:R0:W-:Y:S02]  /*0110*/  UTMACCTL.PF [UR4] ;  /* 0x00000000040079b9 */ /* 0x0001e40008040000 */
[----:B0-----:R-:W-:Y:S01]  /*0120*/  NOP ;  /* 0x0000000000007918 */ /* 0x001fe20000000000 */
.L_x_1:
[----:B------:R-:W-:Y:S05]  /*0130*/  BSYNC B0 ;  /* 0x0000000000007941 */ /* 0x000fea0003800000 */
.L_x_0:
[----:B------:R-:W0:Y:S02]  /*0140*/  SHFL.IDX PT, R3, R0, RZ, 0x1f ;  /* 0x00001fff00037589 */ /* 0x000e2400000e0000 */
[----:B0-----:R-:W-:-:S13]  /*0150*/  ISETP.NE.AND P0, PT, R3, RZ, PT ;  /* 0x000000ff0300720c */ /* 0x001fda0003f05270 */
[----:B------:R-:W-:Y:S05]  /*0160*/  @P0 BRA `(.L_x_2) ;  /* 0x0000000000700947 */ /* 0x000fea0003800000 */
[----:B------:R-:W0:Y:S01]  /*0170*/  S2UR UR8, SR_CgaCtaId ;  /* 0x00000000000879c3 */ /* 0x000e220000008800 */
[----:B------:R-:W-:Y:S01]  /*0180*/  UMOV UR4, 0x400 ;  /* 0x0000040000047882 */ /* 0x000fe20000000000 */
[----:B------:R-:W-:Y:S01]  /*0190*/  UMOV UR5, 0x1 ;  /* 0x0000000100057882 */ /* 0x000fe20000000000 */
[----:B------:R-:W-:Y:S01]  /*01a0*/  UMOV UR6, 0x80 ;  /* 0x0000008000067882 */ /* 0x000fe20000000000 */
[----:B------:R-:W-:Y:S01]  /*01b0*/  ELECT P0, URZ, PT ;  /* 0x00000000003f782f */ /* 0x000fe20003800000 */
[----:B------:R-:W-:-:S04]  /*01c0*/  UIADD3 UR6, -UR6, 0x100000, URZ ;  /* 0x0010000006067890 */ /* 0x000fc8000fffe13f */
[----:B------:R-:W-:Y:S02]  /*01d0*/  USHF.L.U32 UR7, UR6, 0xb, URZ ;  /* 0x0000000b06077899 */ /* 0x000fe4000800063f */
[----:B------:R-:W-:Y:S02]  /*01e0*/  USHF.L.U32 UR6, UR6, 0x1, URZ ;  /* 0x0000000106067899 */ /* 0x000fe4000800063f */
[----:B0-----:R-:W-:Y:S02]  /*01f0*/  ULEA UR8, UR8, UR4, 0x18 ;  /* 0x0000000408087291 */ /* 0x001fe4000f8ec03f */
[----:B------:R-:W-:-:S04]  /*0200*/  UIADD3 UR4, -UR5, 0x100000, URZ ;  /* 0x0010000005047890 */ /* 0x000fc8000fffe13f */
[----:B------:R-:W-:Y:S02]  /*0210*/  USHF.L.U32 UR5, UR4, 0xb, URZ ;  /* 0x0000000b04057899 */ /* 0x000fe4000800063f */
[----:B------:R-:W-:Y:S01]  /*0220*/  USHF.L.U32 UR4, UR4, 0x1, URZ ;  /* 0x0000000104047899 */ /* 0x000fe2000800063f */
[----:B------:R-:W0:Y:S11]  /*0230*/  FENCE.VIEW.ASYNC.S ;  /* 0x00000000000073c6 */ /* 0x000e360000000000 */
[----:B0-----:R0:W1:Y:S01]  /*0240*/  SYNCS.EXCH.64 URZ, [UR8], UR4 ;  /* 0x00000004083f75b2 */ /* 0x0010620008000100 */
[----:B------:R0:W2:Y:S01]  /*0250*/  SYNCS.EXCH.64 URZ, [UR8+0x38], UR6 ;  /* 0x00003806083f75b2 */ /* 0x0000a20008000100 */
[----:B------:R0:W3:Y:S01]  /*0260*/  SYNCS.EXCH.64 URZ, [UR8+0x8], UR4 ;  /* 0x00000804083f75b2 */ /* 0x0000e20008000100 */
[----:B------:R0:W4:Y:S01]  /*0270*/  SYNCS.EXCH.64 URZ, [UR8+0x40], UR6 ;  /* 0x00004006083f75b2 */ /* 0x0001220008000100 */
[----:B------:R0:W0:Y:S01]  /*0280*/  SYNCS.EXCH.64 URZ, [UR8+0x10], UR4 ;  /* 0x00001004083f75b2 */ /* 0x0000220008000100 */
        /* <DEDUP_REMOVED lines=9> */
[----:B------:R-:W-:Y:S01]  /*0320*/  NOP ;  /* 0x0000000000007918 */ /* 0x000fe20000000000 */
.L_x_2:
[----:B------:R-:W5:Y:S01]  /*0330*/  SHFL.IDX PT, R6, R0, RZ, 0x1f ;  /* 0x00001fff00067589 */ /* 0x000f6200000e0000 */
[----:B------:R-:W-:Y:S01]  /*0340*/  ELECT P0, URZ, PT ;  /* 0x00000000003f782f */ /* 0x000fe20003800000 */
[----:B------:R-:W-:Y:S01]  /*0350*/  NOP ;  /* 0x0000000000007918 */ /* 0x000fe20000000000 */
[----:B------:R-:W-:Y:S01]  /*0360*/  ELECT P1, URZ, PT ;  /* 0x00000000003f782f */ /* 0x000fe20003820000 */
[----:B------:R-:W1:Y:S01]  /*0370*/  SHFL.IDX PT, R3, R0, RZ, 0x1f ;  /* 0x00001fff00037589 */ /* 0x000e6200000e0000 */
[----:B0-----:R-:W-:Y:S01]  /*0380*/  UMOV UR4, 0x20 ;  /* 0x0000002000047882 */ /* 0x001fe20000000000 */
[----:B------:R-:W-:Y:S01]  /*0390*/  UMOV UR11, 0x80 ;  /* 0x00000080000b7882 */ /* 0x000fe20000000000 */
[----:B------:R-:W-:Y:S01]  /*03a0*/  NOP ;  /* 0x0000000000007918 */ /* 0x000fe20000000000 */
[----:B------:R-:W0:Y:S01]  /*03b0*/  SHFL.IDX PT, R5, R5, RZ, 0x1f ;  /* 0x00001fff05057589 */ /* 0x000e2200000e0000 */
[C---:B------:R-:W-:Y:S01]  /*03c0*/  VIADD R31, R7.reuse, 0xffffffff ;  /* 0xffffffff071f7836 */ /* 0x040fe20000000000 */
[----:B------:R-:W-:Y:S01]  /*03d0*/  ULDC.64 UR36, c[0x0][0x208] ;  /* 0x0000820000247ab9 */ /* 0x000fe20000000a00 */
[----:B------:R-:W-:-:S03]  /*03e0*/  ISETP.NE.AND P2, PT, R7, RZ, PT ;  /* 0x000000ff0700720c */ /* 0x000fc60003f45270 */
[----:B------:R-:W-:Y:S02]  /*03f0*/  ISETP.GE.U32.AND P3, PT, R31, 0x2, PT ;  /* 0x000000021f00780c */ /* 0x000fe40003f66070 */
[----:B-----5:R-:W-:Y:S02]  /*0400*/  ISETP.NE.OR P0, PT, R6, RZ, !P0 ;  /* 0x000000ff0600720c */ /* 0x020fe40004705670 */
[----:B-1----:R-:W-:Y:S02]  /*0410*/  ISETP.NE.OR P1, PT, R3, RZ, !P1 ;  /* 0x000000ff0300720c */ /* 0x002fe40004f25670 */
[----:B------:R-:W-:Y:S02]  /*0420*/  SHF.R.S32.HI R3, RZ, 0x1f, R2 ;  /* 0x0000001fff037819 */ /* 0x000fe40000011402 */
[----:B0-----:R-:W-:Y:S02]  /*0430*/  R2UR UR43, R5 ;  /* 0x00000000052b72ca */ /* 0x001fe400000e0000 */
[----:B------:R-:W-:-:S05]  /*0440*/  LEA.HI R3, R3, R2, RZ, 0x2 ;  /* 0x0000000203037211 */ /* 0x000fca00078f10ff */
[----:B------:R-:W-:Y:S01]  /*0450*/  VOTEU.ALL UP0, P0 ;  /* 0x00000000003f7886 */ /* 0x000fe20000000000 */
[----:B------:R-:W-:Y:S01]  /*0460*/  LOP3.LUT R3, R3, 0xfffffffc, RZ, 0xc0, !PT ;  /* 0xfffffffc03037812 */ /* 0x000fe200078ec0ff */
[----:B------:R-:W-:-:S03]  /*0470*/  VOTEU.ALL UP1, P1 ;  /* 0x00000000003f7886 */ /* 0x000fc60000820000 */
[----:B------:R-:W0:Y:S01]  /*0480*/  @!UP0 S2UR UR7, SR_CgaCtaId ;  /* 0x00000000000789c3 */ /* 0x000e220000008800 */
[----:B------:R-:W-:Y:S01]  /*0490*/  @!UP0 UMOV UR6, 0x400 ;  /* 0x0000040000068882 */ /* 0x000fe20000000000 */
[----:B------:R-:W-:-:S04]  /*04a0*/  @!UP0 UIADD3 UR4, -UR4, 0x100000, URZ ;  /* 0x0010000004048890 */ /* 0x000fc8000fffe13f */
[----:B------:R-:W-:Y:S02]  /*04b0*/  @!UP0 USHF.L.U32 UR5, UR4, 0xb, URZ ;  /* 0x0000000b04058899 */ /* 0x000fe4000800063f */
[----:B------:R-:W-:Y:S01]  /*04c0*/  @!UP0 USHF.L.U32 UR4, UR4, 0x1, URZ ;  /* 0x0000000104048899 */ /* 0x000fe2000800063f */
[----:B------:R-:W-:Y:S01]  /*04d0*/  IMAD.IADD R14, R2, 0x1, -R3 ;  /* 0x00000001020e7824 */ /* 0x000fe200078e0a03 */
[----:B------:R-:W-:Y:S01]  /*04e0*/  @!UP1 UMOV UR9, 0x400 ;  /* 0x0000040000099882 */ /* 0x000fe20000000000 */
[----:B------:R-:W-:Y:S01]  /*04f0*/  VOTEU.ALL UP2, P1 ;  /* 0x00000000003f7886 */ /* 0x000fe20000840000 */
[----:B------:R-:W-:Y:S01]  /*0500*/  VOTEU.ALL UP3, P1 ;  /* 0x00000000003f7886 */ /* 0x000fe20000860000 */
[----:B------:R-:W-:Y:S01]  /*0510*/  VOTEU.ALL UP4, P1 ;  /* 0x00000000003f7886 */ /* 0x000fe20000880000 */
[----:B------:R-:W1:Y:S01]  /*0520*/  @!UP1 S2UR UR10, SR_CgaCtaId ;  /* 0x00000000000a99c3 */ /* 0x000e620000008800 */
[----:B------:R-:W-:Y:S01]  /*0530*/  VOTEU.ALL UP5, P1 ;  /* 0x00000000003f7886 */ /* 0x000fe200008a0000 */
[----:B------:R-:W-:-:S04]  /*0540*/  SHF.R.S32.HI R3, RZ, 0x1f, R4 ;  /* 0x0000001fff037819 */ /* 0x000fc80000011404 */
[----:B------:R-:W-:-:S04]  /*0550*/  LEA.HI R3, R3, R4, RZ, 0x7 ;  /* 0x0000000403037211 */ /* 0x000fc800078f38ff */
[----:B------:R-:W-:-:S05]  /*0560*/  LOP3.LUT R3, R3, 0xffffff80, RZ, 0xc0, !PT ;  /* 0xffffff8003037812 */ /* 0x000fca00078ec0ff */
[----:B------:R-:W-:Y:S01]  /*0570*/  IMAD.IADD R5, R4, 0x1, -R3 ;  /* 0x0000000104057824 */ /* 0x000fe200078e0a03 */
[----:B0-----:R-:W-:Y:S02]  /*0580*/  @!UP0 ULEA UR8, UR7, UR6, 0x18 ;  /* 0x0000000607088291 */ /* 0x001fe4000f8ec03f */
[----:B------:R-:W-:-:S04]  /*0590*/  @!UP1 UIADD3 UR6, -UR11, 0x100000, URZ ;  /* 0x001000000b069890 */ /* 0x000fc8000fffe13f */
[----:B------:R-:W-:Y:S02]  /*05a0*/  @!UP1 USHF.L.U32 UR7, UR6, 0xb, URZ ;  /* 0x0000000b06079899 */ /* 0x000fe4000800063f */
[----:B------:R-:W-:Y:S01]  /*05b0*/  @!UP1 USHF.L.U32 UR6, UR6, 0x1, URZ ;  /* 0x0000000106069899 */ /* 0x000fe2000800063f */
[----:B------:R-:W-:Y:S01]  /*05c0*/  VOTEU.ALL UP0, P0 ;  /* 0x00000000003f7886 */ /* 0x000fe20000000000 */
[----:B-1----:R-:W-:Y:S01]  /*05d0*/  @!UP1 ULEA UR9, UR10, UR9, 0x18 ;  /* 0x000000090a099291 */ /* 0x002fe2000f8ec03f */
[----:B------:R-:W-:Y:S02]  /*05e0*/  VOTEU.ALL UP1, P0 ;  /* 0x00000000003f7886 */ /* 0x000fe40000020000 */
[----:B------:R-:W-:Y:S01]  /*05f0*/  ULDC.64 UR10, c[0x0][0x598] ;  /* 0x00016600000a7ab9 */ /* 0x000fe20000000a00 */
[----:B------:R-:W-:Y:S01]  /*0600*/  ISETP.NE.AND P0, PT, R14, 0x3, PT ;  /* 0x000000030e00780c */ /* 0x000fe20003f05270 */
[----:B------:R-:W0:Y:S02]  /*0610*/  FENCE.VIEW.ASYNC.S ;  /* 0x00000000000073c6 */ /* 0x000e240000000000 */
[----:B0-----:R0:W2:Y:S01]  /*0620*/  @!UP0 SYNCS.EXCH.64 URZ, [UR8+0xa0], UR4 ;  /* 0x0000a004083f85b2 */ /* 0x0010a20008000100 */
[----:B------:R-:W-:-:S02]  /*0630*/  ISETP.NE.U32.AND P1, PT, RZ, UR10, PT ;  /* 0x0000000aff007c0c */ /* 0x000fc4000bf25070 */
[----:B------:R-:W-:Y:S02]  /*0640*/  ISETP.EQ.OR P0, PT, R14, RZ, !P0 ;  /* 0x000000ff0e00720c */ /* 0x000fe40004702670 */
[----:B------:R-:W-:Y:S02]  /*0650*/  ISETP.NE.AND.EX P1, PT, RZ, UR11, PT, P1 ;  /* 0x0000000bff007c0c */ /* 0x000fe4000bf25310 */
[----:B------:R-:W-:-:S04]  /*0660*/  ISETP.EQ.AND P0, PT, R7, RZ, P0 ;  /* 0x000000ff0700720c */ /* 0x000fc80000702270 */
[----:B------:R-:W-:-:S04]  /*0670*/  SEL R23, RZ, 0x1, !P0 ;  /* 0x00000001ff177807 */ /* 0x000fc80004000000 */
[----:B------:R-:W-:Y:S01]  /*0680*/  SEL R23, R23, 0x2, P3 ;  /* 0x0000000217177807 */ /* 0x000fe20001800000 */
[----:B------:R0:W2:Y:S01]  /*0690*/  @!UP1 SYNCS.EXCH.64 URZ, [UR8+0xa8], UR4 ;  /* 0x0000a804083f95b2 */ /* 0x0000a20008000100 */
[----:B------:R-:W-:Y:S01]  /*06a0*/  NOP ;  /* 0x0000000000007918 */ /* 0x000fe20000000000 */
[----:B------:R0:W2:Y:S01]  /*06b0*/  @!UP2 SYNCS.EXCH.64 URZ, [UR9+0x80], UR6 ;  /* 0x00008006093fa5b2 */ /* 0x0000a20008000100 */
[----:B------:R0:W2:Y:S01]  /*06c0*/  @!UP3 SYNCS.EXCH.64 URZ, [UR9+0x88], UR6 ;  /* 0x00008806093fb5b2 */ /* 0x0000a20008000100 */
[----:B------:R0:W2:Y:S01]  /*06d0*/  @!UP4 SYNCS.EXCH.64 URZ, [UR9+0x90], UR6 ;  /* 0x00009006093fc5b2 */ /* 0x0000a20008000100 */
[----:B------:R0:W2:Y:S01]  /*06e0*/  @!UP5 SYNCS.EXCH.64 URZ, [UR9+0x98], UR6 ;  /* 0x00009806093fd5b2 */ /* 0x0000a20008000100 */
[----:B------:R-:W-:Y:S01]  /*06f0*/  NOP ;  /* 0x0000000000007918 */ /* 0x000fe20000000000 */
[----:B--234-:R-:W-:Y:S06]  /*0700*/  BAR.SYNC.DEFER_BLOCKING 0x0 ;  /* 0x0000000000007b1d */ /* 0x01cfec0000010000 */
[----:B0-----:R-:W-:Y:S05]  /*0710*/  @!P1 BRA `(.L_x_3) ;  /* 0x00000000001c9947 */ /* 0x001fea0003800000 */
[----:B------:R-:W0:Y:S02]  /*0720*/  LDC.64 R2, c[0x0][0x598] ;  /* 0x00016600ff027b82 */ /* 0x000e240000000a00 */
[----:B0-----:R-:W2:Y:S02]  /*0730*/  LDG.E.64 R2, desc[UR36][R2.64] ;  /* 0x0000002402027981 */ /* 0x001ea4000c1e1b00 */
[----:B--2---:R-:W-:-:S04]  /*0740*/  ISETP.NE.U32.AND P0, PT, R2, RZ, PT ;  /* 0x000000ff0200720c */ /* 0x004fc80003f05070 */
[----:B------:R-:W-:-:S13]  /*0750*/  ISETP.NE.AND.EX P0, PT, R3, RZ, PT, P0 ;  /* 0x000000ff0300720c */ /* 0x000fda0003f05300 */
[----:B------:R-:W-:Y:S05]  /*0760*/  @!P0 BRA `(.L_x_3) ;  /* 0x0000000000088947 */ /* 0x000fea0003800000 */
[----:B------:R1:W5:Y:S01]  /*0770*/  LD.E R56, desc[UR36][R2.64] ;  /* 0x0000002402387980 */ /* 0x000362000c101900 */
[----:B------:R-:W-:Y:S05]  /*0780*/  BRA `(.L_x_4) ;  /* 0x0000000000247947 */ /* 0x000fea0003800000 */
.L_x_3:
[----:B------:R-:W-:Y:S02]  /*0790*/  ULDC.64 UR4, c[0x0][0x588] ;  /* 0x0001620000047ab9 */ /* 0x000fe40000000a00 */
[----:B------:R-:W-:-:S04]  /*07a0*/  ISETP.NE.U32.AND P0, PT, RZ, UR4, PT ;  /* 0x00000004ff007c0c */ /* 0x000fc8000bf05070 */
[----:B------:R-:W-:-:S13]  /*07b0*/  ISETP.NE.AND.EX P0, PT, RZ, UR5, PT, P0 ;  /* 0x00000005ff007c0c */ /* 0x000fda000bf05300 */
[----:B------:R-:W-:Y:S05]  /*07c0*/  @!P0 BRA `(.L_x_5) ;  /* 0x00000000000c8947 */ /* 0x000fea0003800000 */
[----:B------:R-:W0:Y:S02]  /*07d0*/  LDC.64 R56, c[0x0][0x588] ;  /* 0x00016200ff387b82 */ /* 0x000e240000000a00 */
[----:B0-----:R0:W5:Y:S01]  /*07e0*/  LDG.E R56, desc[UR36][R56.64] ;  /* 0x0000002438387981 */ /* 0x001162000c1e1900 */
[----:B------:R-:W-:Y:S05]  /*07f0*/  BRA `(.L_x_4) ;  /* 0x0000000000087947 */ /* 0x000fea0003800000 */
.L_x_5:
[----:B------:R-:W-:Y:S02]  /*0800*/  ULDC UR4, c[0x0][0x580] ;  /* 0x0001600000047ab9 */ /* 0x000fe40000000800 */
[----:B------:R-:W-:-:S07]  /*0810*/  IMAD.U32 R56, RZ, RZ, UR4 ;  /* 0x00000004ff387e24 */ /* 0x000fce000f8e00ff */
.L_x_4:
[----:B------:R-:W-:Y:S02]  /*0820*/  ULDC.64 UR4, c[0x0][0x5a0] ;  /* 0x0001680000047ab9 */ /* 0x000fe40000000a00 */
[----:B------:R-:W-:-:S04]  /*0830*/  ISETP.NE.U32.AND P0, PT, RZ, UR4, PT ;  /* 0x00000004ff007c0c */ /* 0x000fc8000bf05070 */
[----:B------:R-:W-:-:S13]  /*0840*/  ISETP.NE.AND.EX P0, PT, RZ, UR5, PT, P0 ;  /* 0x00000005ff007c0c */ /* 0x000fda000bf05300 */
[----:B------:R-:W-:Y:S05]  /*0850*/  @!P0 BRA `(.L_x_6) ;  /* 0x00000000001c8947 */ /* 0x000fea0003800000 */
[----:B-1----:R-:W1:Y:S02]  /*0860*/  LDC.64 R2, c[0x0][0x5a0] ;  /* 0x00016800ff027b82 */ /* 0x002e640000000a00 */
[----:B-1----:R-:W2:Y:S02]  /*0870*/  LDG.E.64 R2, desc[UR36][R2.64] ;  /* 0x0000002402027981 */ /* 0x002ea4000c1e1b00 */
[----:B--2---:R-:W-:-:S04]  /*0880*/  ISETP.NE.U32.AND P0, PT, R2, RZ, PT ;  /* 0x000000ff0200720c */ /* 0x004fc80003f05070 */
[----:B------:R-:W-:-:S13]  /*0890*/  ISETP.NE.AND.EX P0, PT, R3, RZ, PT, P0 ;  /* 0x000000ff0300720c */ /* 0x000fda0003f05300 */
[----:B------:R-:W-:Y:S05]  /*08a0*/  @!P0 BRA `(.L_x_6) ;  /* 0x0000000000088947 */ /* 0x000fea0003800000 */
[----:B0-----:R2:W5:Y:S01]  /*08b0*/  LD.E R57, desc[UR36][R2.64] ;  /* 0x0000002402397980 */ /* 0x001562000c101900 */
[----:B------:R-:W-:Y:S05]  /*08c0*/  BRA `(.L_x_7) ;  /* 0x0000000000247947 */ /* 0x000fea0003800000 */
.L_x_6:
[----:B------:R-:W-:Y:S02]  /*08d0*/  ULDC.64 UR4, c[0x0][0x590] ;  /* 0x0001640000047ab9 */ /* 0x000fe40000000a00 */
[----:B------:R-:W-:-:S04]  /*08e0*/  ISETP.NE.U32.AND P0, PT, RZ, UR4, PT ;  /* 0x00000004ff007c0c */ /* 0x000fc8000bf05070 */
[----:B------:R-:W-:-:S13]  /*08f0*/  ISETP.NE.AND.EX P0, PT, RZ, UR5, PT, P0 ;  /* 0x00000005ff007c0c */ /* 0x000fda000bf05300 */
[----:B------:R-:W-:Y:S05]  /*0900*/  @!P0 BRA `(.L_x_8) ;  /* 0x00000000000c8947 */ /* 0x000fea0003800000 */
[----:B-1----:R-:W0:Y:S02]  /*0910*/  LDC.64 R2, c[0x0][0x590] ;  /* 0x00016400ff027b82 */ /* 0x002e240000000a00 */
[----:B0-----:R0:W5:Y:S01]  /*0920*/  LDG.E R57, desc[UR36][R2.64] ;  /* 0x0000002402397981 */ /* 0x001162000c1e1900 */
[----:B------:R-:W-:Y:S05]  /*0930*/  BRA `(.L_x_7) ;  /* 0x0000000000087947 */ /* 0x000fea0003800000 */
.L_x_8:
[----:B------:R-:W-:Y:S02]  /*0940*/  ULDC UR4, c[0x0][0x584] ;  /* 0x0001610000047ab9 */ /* 0x000fe40000000800 */
[----:B0-----:R-:W-:-:S07]  /*0950*/  IMAD.U32 R57, RZ, RZ, UR4 ;  /* 0x00000004ff397e24 */ /* 0x001fce000f8e00ff */
.L_x_7:
[----:B012---:R-:W0:Y:S01]  /*0960*/  LDC R2, c[0x0][0x65c] ;  /* 0x00019700ff027b82 */ /* 0x007e220000000800 */
[----:B------:R-:W1:Y:S01]  /*0970*/  S2R R15, SR_CTAID.Y ;  /* 0x00000000000f7919 */ /* 0x000e620000002600 */
[----:B------:R-:W-:Y:S01]  /*0980*/  ULDC UR6, c[0x0][0x28c] ;  /* 0x0000a30000067ab9 */ /* 0x000fe20000000800 */
[----:B------:R-:W-:Y:S01]  /*0990*/  ISETP.NE.AND P0, PT, R7, 0x2, PT ;  /* 0x000000020700780c */ /* 0x000fe20003f05270 */
[----:B------:R-:W-:Y:S01]  /*09a0*/  UIADD3 UR6, UR6, 0x7f, URZ ;  /* 0x0000007f06067890 */ /* 0x000fe2000fffe03f */
[----:B------:R-:W2:Y:S01]  /*09b0*/  S2R R6, SR_CTAID.X ;  /* 0x0000000000067919 */ /* 0x000ea20000002500 */
[----:B------:R-:W-:Y:S01]  /*09c0*/  UMOV UR38, URZ ;  /* 0x0000003f00267c82 */ /* 0x000fe20008000000 */
[----:B------:R-:W-:Y:S01]  /*09d0*/  UMOV UR39, URZ ;  /* 0x0000003f00277c82 */ /* 0x000fe20008000000 */
[----:B------:R-:W-:Y:S01]  /*09e0*/  USHF.R.S32.HI UR7, URZ, 0x1f, UR6 ;  /* 0x0000001f3f077899 */ /* 0x000fe20008011406 */
[----:B------:R-:W-:-:S03]  /*09f0*/  ULDC.64 UR8, c[0x0][0x650] ;  /* 0x0001940000087ab9 */ /* 0x000fc60000000a00 */
[----:B------:R-:W-:-:S04]  /*0a00*/  ULEA.HI UR7, UR7, UR6, URZ, 0x7 ;  /* 0x0000000607077291 */ /* 0x000fc8000f8f383f */
[----:B------:R-:W-:Y:S01]  /*0a10*/  USHF.R.S32.HI UR40, URZ, 0x7, UR7 ;  /* 0x000000073f287899 */ /* 0x000fe20008011407 */
[----:B0-----:R-:W-:-:S13]  /*0a20*/  ISETP.NE.AND P1, PT, R2, 0x1, PT ;  /* 0x000000010200780c */ /* 0x001fda0003f25270 */
[----:B------:R-:W2:Y:S01]  /*0a30*/  @P1 LDC R17, c[0x0][0x10] ;  /* 0x00000400ff111b82 */ /* 0x000ea20000000800 */
[----:B-1----:R-:W-:Y:S02]  /*0a40*/  @P1 IMAD.MOV.U32 R8, RZ, RZ, R15 ;  /* 0x000000ffff081224 */ /* 0x002fe400078e000f */
[----:B------:R-:W-:Y:S02]  /*0a50*/  @P1 IMAD.MOV.U32 R9, RZ, RZ, RZ ;  /* 0x000000ffff091224 */ /* 0x000fe400078e00ff */
[----:B------:R-:W-:-:S03]  /*0a60*/  @P1 IMAD.MOV.U32 R7, RZ, RZ, RZ ;  /* 0x000000ffff071224 */ /* 0x000fc600078e00ff */
[----:B------:R-:W0:Y:S01]  /*0a70*/  @!P1 LDC R3, c[0x0][0xc] ;  /* 0x00000300ff039b82 */ /* 0x000e220000000800 */
[----:B------:R-:W-:Y:S01]  /*0a80*/  ULDC UR4, c[0x0][0xc] ;  /* 0x0000030000047ab9 */ /* 0x000fe20000000800 */
[----:B------:R-:W-:Y:S02]  /*0a90*/  ULDC UR5, c[0x0][0x10] ;  /* 0x0000040000057ab9 */ /* 0x000fe40000000800 */
[----:B------:R-:W-:-:S04]  /*0aa0*/  UIMAD.WIDE.U32 UR4, UR4, UR5, URZ ;  /* 0x00000005040472a5 */ /* 0x000fc8000f8e003f */
[----:B------:R-:W1:Y:S01]  /*0ab0*/  LDC R0, c[0x0][0x14] ;  /* 0x00000500ff007b82 */ /* 0x000e620000000800 */
[----:B--2---:R-:W-:-:S04]  /*0ac0*/  @P1 IMAD.WIDE.U32 R16, R6, R17, R8 ;  /* 0x0000001106101225 */ /* 0x004fc800078e0008 */
[----:B------:R-:W-:Y:S02]  /*0ad0*/  @P1 IMAD.IADD R17, R17, 0x1, R7 ;  /* 0x0000000111111824 */ /* 0x000fe400078e0207 */
[----:B------:R-:W-:Y:S02]  /*0ae0*/  IMAD.MOV.U32 R7, RZ, RZ, RZ ;  /* 0x000000ffff077224 */ /* 0x000fe400078e00ff */
[----:B0-----:R-:W-:-:S04]  /*0af0*/  @!P1 IMAD.WIDE.U32 R8, R3, R15, R6 ;  /* 0x0000000f03089225 */ /* 0x001fc800078e0006 */
[----:B------:R-:W-:Y:S02]  /*0b00*/  @!P1 IMAD.MOV.U32 R16, RZ, RZ, R8 ;  /* 0x000000ffff109224 */ /* 0x000fe400078e0008 */
[----:B-1----:R-:W-:-:S04]  /*0b10*/  IMAD.WIDE.U32 R10, R0, UR4, RZ ;  /* 0x00000004000a7c25 */ /* 0x002fc8000f8e00ff */
[----:B------:R-:W-:Y:S01]  /*0b20*/  IMAD R3, R0, UR5, RZ ;  /* 0x0000000500037c24 */ /* 0x000fe2000f8e02ff */
[----:B------:R0:W-:Y:S01]  /*0b30*/  STL.64 [R1], R10 ;  /* 0x0000000a01007387 */ /* 0x0001e20000100a00 */
[----:B------:R-:W-:Y:S02]  /*0b40*/  @!P1 IMAD.MOV.U32 R17, RZ, RZ, R9 ;  /* 0x000000ffff119224 */ /* 0x000fe400078e0009 */
[----:B------:R-:W-:Y:S01]  /*0b50*/  IMAD.IADD R0, R11, 0x1, R3 ;  /* 0x000000010b007824 */ /* 0x000fe200078e0203 */
[----:B------:R-:W-:Y:S06]  /*0b60*/  @P0 BRA `(.L_x_9) ;  /* 0x0000000000280947 */ /* 0x000fec0003800000 */
[----:B------:R-:W-:Y:S01]  /*0b70*/  UIMAD.WIDE.U32 UR4, UR40, 0x24924925, URZ ;  /* 0x24924925280478a5 */ /* 0x000fe2000f8e003f */
[----:B------:R-:W-:Y:S01]  /*0b80*/  IADD3 R16, P0, R16, R10, RZ ;  /* 0x0000000a10107210 */ /* 0x000fe20007f1e0ff */
[----:B------:R-:W-:Y:S02]  /*0b90*/  UISETP.GE.U32.AND UP0, UPT, UR40, 0x7, UPT ;  /* 0x000000072800788c */ /* 0x000fe4000bf06070 */
[----:B------:R-:W-:Y:S02]  /*0ba0*/  UIADD3 UR4, -UR5, UR40, URZ ;  /* 0x0000002805047290 */ /* 0x000fe4000fffe13f */
[----:B------:R-:W-:Y:S01]  /*0bb0*/  IMAD.X R17, R0, 0x1, R17, P0 ;  /* 0x0000000100117824 */ /* 0x000fe200000e0611 */
[----:B------:R-:W-:Y:S01]  /*0bc0*/  UMOV UR39, URZ ;  /* 0x0000003f00277c82 */ /* 0x000fe20008000000 */
[----:B------:R-:W-:-:S04]  /*0bd0*/  ULEA.HI UR4, UR4, UR5, URZ, 0x1f ;  /* 0x0000000504047291 */ /* 0x000fc8000f8ff83f */
[----:B------:R-:W-:-:S04]  /*0be0*/  USHF.R.U32.HI UR4, URZ, 0x2, UR4 ;  /* 0x000000023f047899 */ /* 0x000fc80008011604 */
[----:B------:R-:W-:Y:S02]  /*0bf0*/  @UP0 ULOP3.LUT UR39, UR4, 0x1, URZ, 0xc0, !UPT ;  /* 0x0000000104270892 */ /* 0x000fe4000f8ec03f */
[----:B------:R-:W-:-:S12]  /*0c00*/  UIMAD UR38, UR4, -0x7, UR40 ;  /* 0xfffffff9042678a4 */ /* 0x000fd8000f8e0228 */
.L_x_9:
[----:B------:R-:W-:Y:S01]  /*0c10*/  ISETP.GE.U32.AND P0, PT, R16, UR8, PT ;  /* 0x0000000810007c0c */ /* 0x000fe2000bf06070 */
[----:B------:R-:W-:Y:S01]  /*0c20*/  IMAD.MOV.U32 R22, RZ, RZ, -0x1 ;  /* 0xffffffffff167424 */ /* 0x000fe200078e00ff */
[----:B------:R-:W-:Y:S01]  /*0c30*/  PRMT R3, RZ, 0x7610, R3 ;  /* 0x00007610ff037816 */ /* 0x000fe20000000003 */
[----:B------:R-:W-:Y:S01]  /*0c40*/  IMAD.MOV.U32 R18, RZ, RZ, -0x1 ;  /* 0xffffffffff127424 */ /* 0x000fe200078e00ff */
[----:B------:R-:W-:Y:S01]  /*0c50*/  ISETP.GE.U32.AND.EX P0, PT, R17, UR9, PT, P0 ;  /* 0x0000000911007c0c */ /* 0x000fe2000bf06100 */
[----:B------:R-:W-:-:S12]  /*0c60*/  IMAD.MOV.U32 R19, RZ, RZ, -0x1 ;  /* 0xffffffffff137424 */ /* 0x000fd800078e00ff */
[----:B------:R-:W-:Y:S05]  /*0c70*/  @P0 BRA `(.L_x_10) ;  /* 0x0000000400580947 */ /* 0x000fea0003800000 */
[----:B------:R-:W1:Y:S01]  /*0c80*/  LDC.64 R20, c[0x0][0x628] ;  /* 0x00018a00ff147b82 */ /* 0x000e620000000a00 */
[----:B------:R-:W-:Y:S02]  /*0c90*/  IMAD.MOV.U32 R8, RZ, RZ, R16 ;  /* 0x000000ffff087224 */ /* 0x000fe400078e0010 */
[----:B------:R-:W-:-:S05]  /*0ca0*/  IMAD.MOV.U32 R9, RZ, RZ, R17 ;  /* 0x000000ffff097224 */ /* 0x000fca00078e0011 */
[----:B------:R-:W2:Y:S08]  /*0cb0*/  LDC R18, c[0x0][0x630] ;  /* 0x00018c00ff127b82 */ /* 0x000eb00000000800 */
[----:B------:R-:W3:Y:S01]  /*0cc0*/  LDC.64 R24, c[0x0][0x620] ;  /* 0x00018800ff187b82 */ /* 0x000ee20000000a00 */
[----:B-1----:R-:W-:-:S04]  /*0cd0*/  ISETP.NE.U32.AND P0, PT, R20, RZ, PT ;  /* 0x000000ff1400720c */ /* 0x002fc80003f05070 */
[----:B------:R-:W-:-:S13]  /*0ce0*/  ISETP.NE.AND.EX P0, PT, R21, RZ, PT, P0 ;  /* 0x000000ff1500720c */ /* 0x000fda0003f05300 */
[----:B--23--:R-:W-:Y:S05]  /*0cf0*/  @!P0 BRA `(.L_x_11) ;  /* 0x0000000000288947 */ /* 0x00cfea0003800000 */
[----:B------:R-:W1:Y:S02]  /*0d00*/  LDC R3, c[0x0][0x634] ;  /* 0x00018d00ff037b82 */ /* 0x000e640000000800 */
[----:B-1----:R-:W-:-:S05]  /*0d10*/  IADD3 R3, P0, R16, R3, RZ ;  /* 0x0000000310037210 */ /* 0x002fca0007f1e0ff */
[----:B------:R-:W-:-:S04]  /*0d20*/  IMAD.X R19, RZ, RZ, R17, P0 ;  /* 0x000000ffff137224 */ /* 0x000fc800000e0611 */
[----:B------:R-:W-:-:S04]  /*0d30*/  IMAD.WIDE.U32 R8, R19, R20, RZ ;  /* 0x0000001413087225 */ /* 0x000fc800078e00ff */
[----:B0-----:R-:W-:-:S04]  /*0d40*/  IMAD.WIDE.U32 R10, P0, R3, R21, R8 ;  /* 0x00000015030a7225 */ /* 0x001fc80007800008 */
[----:B------:R-:W-:-:S04]  /*0d50*/  IMAD.WIDE.U32 R8, R3, R20, RZ ;  /* 0x0000001403087225 */ /* 0x000fc800078e00ff */
[----:B------:R-:W-:Y:S01]  /*0d60*/  IMAD.X R13, RZ, RZ, RZ, P0 ;  /* 0x000000ffff0d7224 */ /* 0x000fe200000e06ff */
[----:B------:R-:W-:Y:S01]  /*0d70*/  IADD3 RZ, P0, R9, R10, RZ ;  /* 0x0000000a09ff7210 */ /* 0x000fe20007f1e0ff */
[----:B------:R-:W-:-:S04]  /*0d80*/  IMAD.MOV.U32 R12, RZ, RZ, R11 ;  /* 0x000000ffff0c7224 */ /* 0x000fc800078e000b */
[----:B------:R-:W-:-:S08]  /*0d90*/  IMAD.WIDE.U32.X R8, R19, R21, R12, P0 ;  /* 0x0000001513087225 */ /* 0x000fd000000e040c */
.L_x_11:
[-CC-:B------:R-:W-:Y:S01]  /*0da0*/  SHF.R.U64 R30, R8, R18.reuse, R9.reuse ;  /* 0x00000012081e7219 */ /* 0x180fe20000001209 */
[----:B------:R-:W1:Y:S01]  /*0db0*/  LDC R12, c[0x0][0x618] ;  /* 0x00018600ff0c7b82 */ /* 0x000e620000000800 */
[----:B------:R-:W-:Y:S01]  /*0dc0*/  SHF.R.U32.HI R7, RZ, R18, R9 ;  /* 0x00000012ff077219 */ /* 0x000fe20000011609 */
[----:B------:R-:W-:Y:S01]  /*0dd0*/  ULDC UR4, c[0x0][0x150] ;  /* 0x0000540000047ab9 */ /* 0x000fe20000000800 */
[----:B0-----:R-:W-:Y:S02]  /*0de0*/  IADD3 R11, P0, RZ, -R30, RZ ;  /* 0x8000001eff0b7210 */ /* 0x001fe40007f1e0ff */
[----:B------:R-:W-:-:S03]  /*0df0*/  I2FP.F32.U32 R3, R6 ;  /* 0x0000000600037245 */ /* 0x000fc60000201000 */
[----:B------:R-:W0:Y:S01]  /*0e00*/  LDC.64 R26, c[0x0][0x640] ;  /* 0x00019000ff1a7b82 */ /* 0x000e220000000a00 */
[----:B------:R-:W-:Y:S02]  /*0e10*/  IMAD.X R13, RZ, RZ, ~R7, P0 ;  /* 0x000000ffff0d7224 */ /* 0x000fe400000e0e07 */
[----:B------:R-:W-:Y:S01]  /*0e20*/  FMUL R3, R3, UR4 ;  /* 0x0000000403037c20 */ /* 0x000fe20008400000 */
[----:B------:R-:W-:Y:S01]  /*0e30*/  IMAD.WIDE.U32 R8, R11, R24, R16 ;  /* 0x000000180b087225 */ /* 0x000fe200078e0010 */
[----:B------:R-:W-:-:S03]  /*0e40*/  ULDC UR4, c[0x0][0x154] ;  /* 0x0000550000047ab9 */ /* 0x000fc60000000800 */
[----:B------:R-:W-:Y:S01]  /*0e50*/  IMAD R10, R13, R24, RZ ;  /* 0x000000180d0a7224 */ /* 0x000fe200078e02ff */
[----:B------:R-:W2:Y:S01]  /*0e60*/  LDC R7, c[0x0][0x144] ;  /* 0x00005100ff077b82 */ /* 0x000ea20000000800 */
[----:B------:R-:W3:Y:S02]  /*0e70*/  F2I.U32.TRUNC.NTZ R3, R3 ;  /* 0x0000000300037305 */ /* 0x000ee4000020f000 */
[----:B------:R-:W-:-:S04]  /*0e80*/  IMAD R11, R11, R25, R10 ;  /* 0x000000190b0b7224 */ /* 0x000fc800078e020a */
[----:B------:R-:W-:Y:S01]  /*0e90*/  IMAD.IADD R9, R9, 0x1, R11 ;  /* 0x0000000109097824 */ /* 0x000fe200078e020b */
[----:B------:R-:W4:Y:S01]  /*0ea0*/  LDC R18, c[0x0][0x608] ;  /* 0x00018200ff127b82 */ /* 0x000f220000000800 */
[----:B------:R-:W-:-:S03]  /*0eb0*/  IMAD.MOV.U32 R11, RZ, RZ, -0x1 ;  /* 0xffffffffff0b7424 */ /* 0x000fc600078e00ff */
[-C--:B-1----:R-:W-:Y:S02]  /*0ec0*/  SHF.R.U64 R22, R8, R12.reuse, R9 ;  /* 0x0000000c08167219 */ /* 0x082fe40000001209 */
[----:B------:R-:W-:Y:S02]  /*0ed0*/  I2FP.F32.U32 R8, R15 ;  /* 0x0000000f00087245 */ /* 0x000fe40000201000 */
[----:B------:R-:W1:Y:S01]  /*0ee0*/  LDC R24, c[0x0][0x658] ;  /* 0x00019600ff187b82 */ /* 0x000e620000000800 */
[----:B0-----:R-:W-:Y:S01]  /*0ef0*/  ISETP.NE.U32.AND P0, PT, R26, RZ, PT ;  /* 0x000000ff1a00720c */ /* 0x001fe20003f05070 */
[----:B---3--:R-:W-:Y:S01]  /*0f00*/  IMAD.MOV R10, RZ, RZ, -R3 ;  /* 0x000000ffff0a7224 */ /* 0x008fe200078e0a03 */
[----:B------:R-:W-:Y:S01]  /*0f10*/  SHF.R.U32.HI R9, RZ, R12, R9 ;  /* 0x0000000cff097219 */ /* 0x000fe20000011609 */
[----:B------:R-:W-:Y:S01]  /*0f20*/  FMUL R8, R8, UR4 ;  /* 0x0000000408087c20 */ /* 0x000fe20008400000 */
[----:B------:R-:W-:-:S03]  /*0f30*/  ISETP.NE.AND.EX P0, PT, R27, RZ, PT, P0 ;  /* 0x000000ff1b00720c */ /* 0x000fc60003f05300 */
[----:B------:R-:W0:Y:S01]  /*0f40*/  LDC R20, c[0x0][0x148] ;  /* 0x00005200ff147b82 */ /* 0x000e220000000800 */
[----:B--2---:R-:W-:-:S07]  /*0f50*/  IMAD R3, R7, R10, R6 ;  /* 0x0000000a07037224 */ /* 0x004fce00078e0206 */
[----:B------:R-:W2:Y:S01]  /*0f60*/  LDC R21, c[0x0][0x600] ;  /* 0x00018000ff157b82 */ /* 0x000ea20000000800 */
[-CC-:B----4-:R-:W-:Y:S02]  /*0f70*/  SHF.R.U64 R32, R22, R18.reuse, R9.reuse ;  /* 0x0000001216207219 */ /* 0x190fe40000001209 */
[----:B------:R-:W-:Y:S01]  /*0f80*/  SHF.R.U32.HI R7, RZ, R18, R9 ;  /* 0x00000012ff077219 */ /* 0x000fe20000011609 */
[----:B------:R-:W-:Y:S01]  /*0f90*/  IMAD.MOV.U32 R9, RZ, RZ, 0x1 ;  /* 0x00000001ff097424 */ /* 0x000fe200078e00ff */
[----:B------:R3:W4:Y:S03]  /*0fa0*/  F2I.U32.TRUNC.NTZ R18, R8 ;  /* 0x0000000800127305 */ /* 0x000726000020f000 */
[----:B------:R-:W0:Y:S01]  /*0fb0*/  LDC R25, c[0x0][0x648] ;  /* 0x00019200ff197b82 */ /* 0x000e220000000800 */
[-C--:B-1----:R-:W-:Y:S02]  /*0fc0*/  SHF.L.U32 R6, R11, R24.reuse, RZ ;  /* 0x000000180b067219 */ /* 0x082fe400000006ff */
[----:B------:R-:W-:-:S02]  /*0fd0*/  SHF.R.U64 R34, R32, R24, R7 ;  /* 0x0000001820227219 */ /* 0x000fc40000001207 */
[----:B------:R-:W-:Y:S02]  /*0fe0*/  LOP3.LUT R13, RZ, R6, RZ, 0x33, !PT ;  /* 0x00000006ff0d7212 */ /* 0x000fe400078e33ff */
[-C--:B------:R-:W-:Y:S01]  /*0ff0*/  SHF.R.U32.HI R7, RZ, R24.reuse, R7 ;  /* 0x00000018ff077219 */ /* 0x080fe20000011607 */
[----:B------:R-:W1:Y:S01]  /*1000*/  LDC R29, c[0x0][0x638] ;  /* 0x00018e00ff1d7b82 */ /* 0x000e620000000800 */
[----:B------:R-:W-:Y:S01]  /*1010*/  SHF.L.U32 R12, R9, R24, RZ ;  /* 0x00000018090c7219 */ /* 0x000fe200000006ff */
[----:B------:R-:W-:-:S06]  /*1020*/  IMAD.MOV.U32 R6, RZ, RZ, R34 ;  /* 0x000000ffff067224 */ /* 0x000fcc00078e0022 */
[----:B------:R-:W0:Y:S01]  /*1030*/  LDC R28, c[0x0][0x610] ;  /* 0x00018400ff1c7b82 */ /* 0x000e220000000800 */
[----:B---34-:R-:W-:Y:S05]  /*1040*/  @!P0 BRA `(.L_x_12) ;  /* 0x0000000000288947 */ /* 0x018fea0003800000 */
[----:B------:R-:W3:Y:S02]  /*1050*/  LDC R11, c[0x0][0x64c] ;  /* 0x00019300ff0b7b82 */ /* 0x000ee40000000800 */
[----:B---3--:R-:W-:-:S05]  /*1060*/  IADD3 R11, P0, R34, R11, RZ ;  /* 0x0000000b220b7210 */ /* 0x008fca0007f1e0ff */
[----:B------:R-:W-:-:S04]  /*1070*/  IMAD.X R19, RZ, RZ, R7, P0 ;  /* 0x000000ffff137224 */ /* 0x000fc800000e0607 */
[----:B------:R-:W-:-:S04]  /*1080*/  IMAD.WIDE.U32 R6, R19, R26, RZ ;  /* 0x0000001a13067225 */ /* 0x000fc800078e00ff */
[----:B------:R-:W-:-:S04]  /*1090*/  IMAD.WIDE.U32 R8, P0, R11, R27, R6 ;  /* 0x0000001b0b087225 */ /* 0x000fc80007800006 */
[----:B------:R-:W-:-:S04]  /*10a0*/  IMAD.WIDE.U32 R6, R11, R26, RZ ;  /* 0x0000001a0b067225 */ /* 0x000fc800078e00ff */
[----:B------:R-:W-:Y:S01]  /*10b0*/  IMAD.X R11, RZ, RZ, RZ, P0 ;  /* 0x000000ffff0b7224 */ /* 0x000fe200000e06ff */
[----:B------:R-:W-:Y:S01]  /*10c0*/  IADD3 RZ, P0, R7, R8, RZ ;  /* 0x0000000807ff7210 */ /* 0x000fe20007f1e0ff */
[----:B------:R-:W-:-:S04]  /*10d0*/  IMAD.MOV.U32 R10, RZ, RZ, R9 ;  /* 0x000000ffff0a7224 */ /* 0x000fc800078e0009 */
[----:B------:R-:W-:-:S08]  /*10e0*/  IMAD.WIDE.U32.X R6, R19, R27, R10, P0 ;  /* 0x0000001b13067225 */ /* 0x000fd000000e040a */
.L_x_12:
[----:B0-----:R-:W-:Y:S01]  /*10f0*/  SHF.R.U64 R6, R6, R25, R7 ;  /* 0x0000001906067219 */ /* 0x001fe20000001207 */
[----:B--2---:R-:W-:Y:S01]  /*1100*/  VIADD R7, R21, 0xffffffff ;  /* 0xffffffff15077836 */ /* 0x004fe20000000000 */
[----:B------:R-:W-:Y:S01]  /*1110*/  LOP3.LUT R13, R32, R13, RZ, 0xc0, !PT ;  /* 0x0000000d200d7212 */ /* 0x000fe200078ec0ff */
[----:B------:R-:W-:Y:S02]  /*1120*/  IMAD.MOV R18, RZ, RZ, -R18 ;  /* 0x000000ffff127224 */ /* 0x000fe400078e0a12 */
[----:B------:R-:W-:Y:S01]  /*1130*/  IMAD.MOV R8, RZ, RZ, -R6 ;  /* 0x000000ffff087224 */ /* 0x000fe200078e0a06 */
[----:B------:R-:W-:Y:S01]  /*1140*/  LOP3.LUT R7, R22, R7, RZ, 0xc0, !PT ;  /* 0x0000000716077212 */ /* 0x000fe200078ec0ff */
[----:B------:R-:W-:Y:S02]  /*1150*/  IMAD R12, R12, R6, R13 ;  /* 0x000000060c0c7224 */ /* 0x000fe400078e020d */
[----:B------:R-:W-:Y:S02]  /*1160*/  @P1 IMAD R3, R20, R18, R15 ;  /* 0x0000001214031224 */ /* 0x000fe400078e020f */
[----:B-1----:R-:W-:-:S02]  /*1170*/  IMAD R6, R8, R29, R34 ;  /* 0x0000001d08067224 */ /* 0x002fc400078e0222 */
[----:B------:R-:W-:Y:S02]  /*1180*/  IMAD R22, R12, R28, R3 ;  /* 0x0000001c0c167224 */ /* 0x000fe400078e0203 */
[----:B------:R-:W-:Y:S02]  /*1190*/  IMAD R7, R6, R21, R7 ;  /* 0x0000001506077224 */ /* 0x000fe400078e0207 */
[----:B------:R-:W-:Y:S02]  /*11a0*/  IMAD.MOV.U32 R3, RZ, RZ, 0x1 ;  /* 0x00000001ff037424 */ /* 0x000fe400078e00ff */
[----:B------:R-:W-:Y:S01]  /*11b0*/  IMAD.MOV.U32 R19, RZ, RZ, R30 ;  /* 0x000000ffff137224 */ /* 0x000fe200078e001e */
[----:B------:R-:W-:Y:S02]  /*11c0*/  SEL R18, R7, R22, !P1 ;  /* 0x0000001607127207 */ /* 0x000fe40004800000 */
[----:B------:R-:W-:-:S07]  /*11d0*/  SEL R22, R22, R7, !P1 ;  /* 0x0000000716167207 */ /* 0x000fce0004800000 */
.L_x_10:
[----:B------:R-:W-:Y:S05]  /*11e0*/  @!P2 BRA `(.L_x_13) ;  /* 0x0000003800e0a947 */ /* 0x000fea0003800000 */
[----:B------:R-:W-:-:S13]  /*11f0*/  ISETP.GT.U32.AND P0, PT, R31, 0x1, PT ;  /* 0x000000011f00780c */ /* 0x000fda0003f04070 */
[----:B------:R-:W-:Y:S05]  /*1200*/  @P0 EXIT ;  /* 0x000000000000094d */ /* 0x000fea0003800000 */
.L_x_14:
[----:B------:R-:W-:-:S08]  /*1210*/  NOP ;  /* 0x0000000000007918 */ /* 0x000fd00000000000 */
[----:B------:R-:W1:Y:S02]  /*1220*/  USETMAXREG.TRY_ALLOC.CTAPOOL UP0, 0xe8 ;  /* 0x000000e8000079c8 */ /* 0x000e640008000600 */
[----:B-1----:R-:W-:-:S13]  /*1230*/  PLOP3.LUT P0, PT, PT, PT, UP0, 0x80, 0x0 ;  /* 0x000000000000781c */ /* 0x002fda0003f0f008 */
[----:B------:R-:W-:Y:S05]  /*1240*/  @!P0 BRA `(.L_x_14) ;  /* 0xfffffffc00f08947 */ /* 0x000fea000383ffff */
[----:B------:R-:W-:-:S13]  /*1250*/  LOP3.LUT P0, RZ, R3, 0xff, RZ, 0xc0, !PT ;  /* 0x000000ff03ff7812 */ /* 0x000fda000780c0ff */
[----:B------:R-:W-:Y:S05]  /*1260*/  @!P0 EXIT ;  /* 0x000000000000894d */ /* 0x000fea0003800000 */
[----:B------:R-:W2:Y:S01]  /*1270*/  LDL.64 R8, [R1] ;  /* 0x0000000001087983 */ /* 0x000ea20000100a00 */
[----:B------:R-:W-:Y:S01]  /*1280*/  SHF.R.S32.HI R4, RZ, 0x1f, R5 ;  /* 0x0000001fff047819 */ /* 0x000fe20000011405 */
[----:B------:R-:W1:Y:S01]  /*1290*/  S2UR UR4, SR_CgaCtaId ;  /* 0x00000000000479c3 */ /* 0x000e620000008800 */
[----:B------:R-:W-:Y:S01]  /*12a0*/  UMOV UR41, 0x400 ;  /* 0x0000040000297882 */ /* 0x000fe20000000000 */
[----:B------:R-:W-:Y:S01]  /*12b0*/  UISETP.LT.AND UP0, UPT, UR40, 0x1, UPT ;  /* 0x000000012800788c */ /* 0x000fe2000bf01270 */
[CC--:B------:R-:W-:Y:S01]  /*12c0*/  LEA.HI R3, R4.reuse, R5.reuse, RZ, 0x2 ;  /* 0x0000000504037211 */ /* 0x0c0fe200078f10ff */
[----:B------:R-:W-:Y:S01]  /*12d0*/  UIADD3 UR5, UR43, -0x1, URZ ;  /* 0xffffffff2b057890 */ /* 0x000fe2000fffe03f */
[----:B------:R-:W-:Y:S01]  /*12e0*/  LEA.HI R4, R4, R5, RZ, 0x5 ;  /* 0x0000000504047211 */ /* 0x000fe200078f28ff */
[----:B------:R-:W-:Y:S01]  /*12f0*/  USEL UR42, UR40, 0x1, UP0 ;  /* 0x00000001282a7887 */ /* 0x000fe20008000000 */
[--C-:B------:R-:W-:Y:S01]  /*1300*/  SHF.R.S32.HI R58, RZ, 0x2, R3.reuse ;  /* 0x00000002ff3a7819 */ /* 0x100fe20000011403 */
[----:B------:R-:W3:Y:S01]  /*1310*/  LDC R64, c[0x0][0x658] ;  /* 0x00019600ff407b82 */ /* 0x000ee20000000800 */
[----:B------:R-:W-:Y:S01]  /*1320*/  SHF.R.S32.HI R7, RZ, 0x1f, R3 ;  /* 0x0000001fff077819 */ /* 0x000fe20000011403 */
[----:B------:R-:W-:Y:S01]  /*1330*/  UISETP.NE.AND UP0, UPT, UR5, URZ, UPT ;  /* 0x0000003f0500728c */ /* 0x000fe2000bf05270 */
[----:B------:R-:W-:Y:S01]  /*1340*/  LOP3.LUT R6, R3, 0xfffffffc, RZ, 0xc0, !PT ;  /* 0xfffffffc03067812 */ /* 0x000fe200078ec0ff */
[----:B------:R-:W-:Y:S01]  /*1350*/  ULDC UR8, c[0x0][0x284] ;  /* 0x0000a10000087ab9 */ /* 0x000fe20000000800 */
[----:B------:R-:W-:Y:S01]  /*1360*/  LEA.HI R7, R7, R58, RZ, 0x3 ;  /* 0x0000003a07077211 */ /* 0x000fe200078f18ff */
[----:B------:R-:W-:Y:S01]  /*1370*/  USEL UR7, URZ, 0x1, UP0 ;  /* 0x000000013f077887 */ /* 0x000fe20008000000 */
[----:B------:R-:W-:Y:S01]  /*1380*/  SHF.R.S32.HI R3, RZ, 0x5, R4 ;  /* 0x00000005ff037819 */ /* 0x000fe20000011404 */
[----:B------:R-:W4:Y:S01]  /*1390*/  LDC.64 R62, c[0x0][0x5c8] ;  /* 0x00017200ff3e7b82 */ /* 0x000f220000000a00 */
[----:B------:R-:W-:Y:S01]  /*13a0*/  LOP3.LUT R7, R7, 0xfffffff8, RZ, 0xc0, !PT ;  /* 0xfffffff807077812 */ /* 0x000fe200078ec0ff */
[----:B------:R-:W-:Y:S01]  /*13b0*/  IMAD.IADD R6, R5, 0x1, -R6 ;  /* 0x0000000105067824 */ /* 0x000fe200078e0a06 */
[----:B------:R-:W-:Y:S01]  /*13c0*/  LOP3.LUT R72, R23, 0x1, RZ, 0xfc, !PT ;  /* 0x0000000117487812 */ /* 0x000fe200078efcff */
[----:B------:R-:W-:Y:S01]  /*13d0*/  IMAD.MOV.U32 R5, RZ, RZ, 0x1 ;  /* 0x00000001ff057424 */ /* 0x000fe200078e00ff */
[----:B------:R-:W-:Y:S01]  /*13e0*/  USHF.L.U32 UR47, UR40, 0x1, URZ ;  /* 0x00000001282f7899 */ /* 0x000fe2000800063f */
[----:B------:R-:W-:Y:S01]  /*13f0*/  IMAD.IADD R58, R58, 0x1, -R7 ;  /* 0x000000013a3a7824 */ /* 0x000fe200078e0a07 */
[----:B------:R-:W-:Y:S01]  /*1400*/  UIADD3 UR42, -UR42, UR40, URZ ;  /* 0x000000282a2a7290 */ /* 0x000fe2000fffe13f */
[----:B------:R-:W0:Y:S01]  /*1410*/  LDC R65, c[0x0][0x288] ;  /* 0x0000a200ff417b82 */ /* 0x000e220000000800 */
[----:B-1----:R-:W-:Y:S01]  /*1420*/  ULEA UR41, UR4, UR41, 0x18 ;  /* 0x0000002904297291 */ /* 0x002fe2000f8ec03f */
[C-C-:B------:R-:W-:Y:S01]  /*1430*/  IMAD R69, R3.reuse, -0x10, -R58.reuse ;  /* 0xfffffff003457824 */ /* 0x140fe200078e0a3a */
[--C-:B------:R-:W-:Y:S01]  /*1440*/  SHF.R.S32.HI R59, RZ, 0x1f, R58.reuse ;  /* 0x0000001fff3b7819 */ /* 0x100fe2000001143a */
[----:B------:R-:W-:Y:S01]  /*1450*/  USHF.L.U32 UR4, UR5, 0x3, URZ ;  /* 0x0000000305047899 */ /* 0x000fe2000800063f */
[----:B------:R-:W-:Y:S01]  /*1460*/  IMAD.SHL.U32 R60, R6, 0x2, RZ ;  /* 0x00000002063c7824 */ /* 0x000fe200078e00ff */
[----:B------:R-:W-:Y:S01]  /*1470*/  UIADD3 UR5, UR41, 0x180, URZ ;  /* 0x0000018029057890 */ /* 0x000fe2000fffe03f */
[----:B------:R-:W-:Y:S01]  /*1480*/  IMAD.U32 R73, RZ, RZ, UR7 ;  /* 0x00000007ff497e24 */ /* 0x000fe2000f8e00ff */
[----:B------:R-:W1:Y:S01]  /*1490*/  LDC R67, c[0x0][0x600] ;  /* 0x00018000ff437b82 */ /* 0x000e620000000800 */
[----:B------:R-:W-:Y:S01]  /*14a0*/  IMAD.WIDE R58, R3, 0x10, R58 ;  /* 0x00000010033a7825 */ /* 0x000fe200078e023a */
[----:B------:R-:W-:Y:S01]  /*14b0*/  UIADD3 UR6, UR41, 0x1c180, URZ ;  /* 0x0001c18029067890 */ /* 0x000fe2000fffe03f */
[----:B------:R-:W-:Y:S01]  /*14c0*/  SHF.R.S32.HI R61, RZ, 0x1f, R60 ;  /* 0x0000001fff3d7819 */ /* 0x000fe2000001143c */
[----:B------:R-:W-:Y:S01]  /*14d0*/  USHF.R.U32.HI UR5, URZ, 0x4, UR5 ;  /* 0x000000043f057899 */ /* 0x000fe20008011605 */
[----:B------:R-:W-:Y:S01]  /*14e0*/  IMAD.MOV.U32 R3, RZ, RZ, -0x1 ;  /* 0xffffffffff037424 */ /* 0x000fe200078e00ff */
[----:B------:R-:W-:Y:S01]  /*14f0*/  UIADD3 UR48, UR41, 0x80, URZ ;  /* 0x0000008029307890 */ /* 0x000fe2000fffe03f */
[----:B------:R-:W-:Y:S01]  /*1500*/  VIADD R69, R69, UR8 ;  /* 0x0000000845457c36 */ /* 0x000fe20008000000 */
[----:B------:R-:W-:Y:S01]  /*1510*/  ULOP3.LUT UR4, UR4, 0x8, URZ, 0xc0, !UPT ;  /* 0x0000000804047892 */ /* 0x000fe2000f8ec03f */
[C---:B----4-:R-:W-:Y:S01]  /*1520*/  SHF.L.U64.HI R63, R62.reuse, 0x3, R63 ;  /* 0x000000033e3f7819 */ /* 0x050fe2000001023f */
[----:B------:R-:W-:Y:S01]  /*1530*/  USHF.R.U32.HI UR6, URZ, 0x4, UR6 ;  /* 0x000000043f067899 */ /* 0x000fe20008011606 */
[-C--:B---3--:R-:W-:Y:S01]  /*1540*/  SHF.L.U32 R3, R3, R64.reuse, RZ ;  /* 0x0000004003037219 */ /* 0x088fe200000006ff */
[----:B------:R-:W-:Y:S01]  /*1550*/  ULOP3.LUT UR5, UR5, 0x3fff, URZ, 0xc0, !UPT ;  /* 0x00003fff05057892 */ /* 0x000fe2000f8ec03f */
[----:B------:R-:W-:Y:S01]  /*1560*/  SHF.L.U32 R64, R5, R64, RZ ;  /* 0x0000004005407219 */ /* 0x000fe200000006ff */
[----:B------:R-:W-:Y:S01]  /*1570*/  IMAD.SHL.U32 R62, R62, 0x8, RZ ;  /* 0x000000083e3e7824 */ /* 0x000fe200078e00ff */
[----:B------:R-:W-:Y:S01]  /*1580*/  LOP3.LUT R68, RZ, R3, RZ, 0x33, !PT ;  /* 0x00000003ff447212 */ /* 0x000fe200078e33ff */
[----:B0-----:R-:W-:Y:S01]  /*1590*/  IMAD R65, R6, -0x2, R65 ;  /* 0xfffffffe06417824 */ /* 0x001fe200078e0241 */
[----:B------:R-:W-:-:S02]  /*15a0*/  ULEA UR43, UR43, UR48, 0x3 ;  /* 0x000000302b2b7291 */ /* 0x000fc4000f8e183f */
[----:B------:R-:W-:Y:S02]  /*15b0*/  ULOP3.LUT UR49, UR4, 0x8, URZ, 0x3c, !UPT ;  /* 0x0000000804317892 */ /* 0x000fe4000f8e3c3f */
[----:B------:R-:W-:Y:S02]  /*15c0*/  ULOP3.LUT UR44, UR4, 0x18, URZ, 0x3c, !UPT ;  /* 0x00000018042c7892 */ /* 0x000fe4000f8e3c3f */
[----:B------:R-:W-:Y:S01]  /*15d0*/  ULOP3.LUT UR45, UR6, 0x3fff, URZ, 0xc0, !UPT ;  /* 0x00003fff062d7892 */ /* 0x000fe2000f8ec03f */
[----:B-1----:R-:W-:Y:S01]  /*15e0*/  VIADD R67, R67, 0xffffffff ;  /* 0xffffffff43437836 */ /* 0x002fe20000000000 */
[----:B------:R-:W-:Y:S01]  /*15f0*/  ULOP3.LUT UR46, UR5, 0x10000, URZ, 0xfc, !UPT ;  /* 0x00010000052e7892 */ /* 0x000fe2000f8efc3f */
[----:B--2---:R-:W-:-:S11]  /*1600*/  SHF.L.U64.HI R66, R8, 0x1, R0 ;  /* 0x0000000108427819 */ /* 0x004fd60000010200 */
.L_x_98:
[----:B------:R-:W-:-:S04]  /*1610*/  SHF.L.U32 R0, R73, 0x1f, RZ ;  /* 0x0000001f49007819 */ /* 0x000fc800000006ff */
[----:B------:R-:W0:Y:S02]  /*1620*/  SYNCS.PHASECHK.TRANS64.TRYWAIT P0, [UR43+-0x8], R0 ;  /* 0xfffff800ff0075a7 */ /* 0x000e24000800016b */
[----:B01-34-:R-:W-:Y:S05]  /*1630*/  @!P0 BRA `(.L_x_15) ;  /* 0x0000004800348947 */ /* 0x01bfea0003800000 */
.L_x_123:
[----:B------:R-:W-:Y:S02]  /*1640*/  ULDC UR4, c[0x0][0x28c] ;  /* 0x0000a30000047ab9 */ /* 0x000fe40000000800 */
[----:B------:R-:W-:-:S13]  /*1650*/  ISETP.LT.AND P0, PT, RZ, UR4, PT ;  /* 0x00000004ff007c0c */ /* 0x000fda000bf01270 */
[----:B------:R-:W-:Y:S05]  /*1660*/  @P0 BRA `(.L_x_16) ;  /* 0x0000000000400947 */ /* 0x000fea0003800000 */
[----:B0-----:R-:W-:Y:S01]  /*1670*/  MOV R0, 0x0 ;  /* 0x0000000000007802 */ /* 0x001fe20000000f00 */
[----:B------:R-:W-:Y:S01]  /*1680*/  ULDC.64 UR4, c[0x4][0x68] ;  /* 0x01001a0000047ab9 */ /* 0x000fe20000000a00 */
[----:B------:R-:W-:Y:S01]  /*1690*/  ULDC.64 UR6, c[0x4][0x8] ;  /* 0x0100020000067ab9 */ /* 0x000fe20000000a00 */
[----:B------:R-:W-:Y:S01]  /*16a0*/  IMAD.U32 R4, RZ, RZ, UR4 ;  /* 0x00000004ff047e24 */ /* 0x000fe2000f8e00ff */
[----:B------:R0:W1:Y:S01]  /*16b0*/  LDC.64 R14, c[0x4][R0] ;  /* 0x01000000000e7b82 */ /* 0x0000620000000a00 */
[----:B------:R-:W-:Y:S01]  /*16c0*/  IMAD.U32 R5, RZ, RZ, UR5 ;  /* 0x00000005ff057e24 */ /* 0x000fe2000f8e00ff */
[----:B------:R-:W-:Y:S01]  /*16d0*/  ULDC.64 UR4, c[0x4][0x70] ;  /* 0x01001c0000047ab9 */ /* 0x000fe20000000a00 */
[----:B------:R-:W-:Y:S02]  /*16e0*/  IMAD.U32 R10, RZ, RZ, UR6 ;  /* 0x00000006ff0a7e24 */ /* 0x000fe4000f8e00ff */
[----:B------:R-:W-:Y:S02]  /*16f0*/  IMAD.U32 R6, RZ, RZ, UR4 ;  /* 0x00000004ff067e24 */ /* 0x000fe4000f8e00ff */
[----:B------:R-:W-:-:S02]  /*1700*/  IMAD.U32 R7, RZ, RZ, UR5 ;  /* 0x00000005ff077e24 */ /* 0x000fc4000f8e00ff */
[----:B------:R-:W-:Y:S02]  /*1710*/  IMAD.U32 R11, RZ, RZ, UR7 ;  /* 0x00000007ff0b7e24 */ /* 0x000fe4000f8e00ff */
[----:B------:R-:W-:Y:S02]  /*1720*/  IMAD.MOV.U32 R8, RZ, RZ, 0x1e1 ;  /* 0x000001e1ff087424 */ /* 0x000fe400078e00ff */
[----:B------:R-:W-:Y:S02]  /*1730*/  IMAD.MOV.U32 R12, RZ, RZ, 0x1 ;  /* 0x00000001ff0c7424 */ /* 0x000fe400078e00ff */
[----:B0-----:R-:W-:-:S07]  /*1740*/  IMAD.MOV.U32 R13, RZ, RZ, RZ ;  /* 0x000000ffff0d7224 */ /* 0x001fce00078e00ff */
[----:B------:R-:W-:-:S07]  /*1750*/  LEPC R20, `(.L_x_16) ;  /* 0x000000001014794e */ /* 0x000fce0000000000 */
[----:B-1---5:R-:W-:Y:S05]  /*1760*/  CALL.ABS.NOINC R14 ;  /* 0x000000000e007343 */ /* 0x022fea0003c00000 */
.L_x_16:
[----:B------:R-:W-:-:S13]  /*1770*/  ISETP.NE.AND P0, PT, R72, 0x3, PT ;  /* 0x000000034800780c */ /* 0x000fda0003f05270 */
[----:B------:R-:W-:Y:S05]  /*1780*/  @!P0 BRA `(.L_x_17) ;  /* 0x0000000000048947 */ /* 0x000fea0003800000 */
[----:B------:R-:W-:Y:S01]  /*1790*/  BPT.TRAP 0x1 ;  /* 0x000000040000795c */ /* 0x000fe20000300000 */
.L_x_17:
[----:B0-----:R-:W-:Y:S02]  /*17a0*/  IMAD.U32 R3, RZ, RZ, UR38 ;  /* 0x00000026ff037e24 */ /* 0x001fe4000f8e00ff */
[----:B------:R-:W-:-:S03]  /*17b0*/  IMAD.U32 R0, RZ, RZ, UR39 ;  /* 0x00000027ff007e24 */ /* 0x000fc6000f8e00ff */
[----:B------:R-:W-:Y:S02]  /*17c0*/  LEA R3, R3, UR41, 0x3 ;  /* 0x0000002903037c11 */ /* 0x000fe4000f8e18ff */
[----:B------:R-:W-:-:S04]  /*17d0*/  SHF.L.U32 R0, R0, 0x1f, RZ ;  /* 0x0000001f00007819 */ /* 0x000fc800000006ff */
[----:B------:R0:W1:Y:S01]  /*17e0*/  SYNCS.PHASECHK.TRANS64.TRYWAIT P1, [R3+URZ], R0 ;  /* 0x00000000030075a7 */ /* 0x000062000802017f */
[----:B------:R-:W-:Y:S05]  /*17f0*/  @!P0 BRA `(.L_x_18) ;  /* 0x0000000000048947 */ /* 0x000fea0003800000 */
[----:B------:R-:W-:Y:S01]  /*1800*/  BPT.TRAP 0x1 ;  /* 0x000000040000795c */ /* 0x000fe20000300000 */
.L_x_18:
[----:B-1----:R-:W-:Y:S05]  /*1810*/  @P1 BRA `(.L_x_19) ;  /* 0x0000000000081947 */ /* 0x002fea0003800000 */
[----:B------:R-:W1:Y:S02]  /*1820*/  SYNCS.PHASECHK.TRANS64.TRYWAIT P1, [R3+URZ], R0 ;  /* 0x00000000030075a7 */ /* 0x000e64000802017f */
[----:B-1----:R-:W-:Y:S05]  /*1830*/  @!P1 BRA `(.L_x_20) ;  /* 0x0000004400cc9947 */ /* 0x002fea0003800000 */
.L_x_19:
[----:B------:R-:W-:Y:S05]  /*1840*/  WARPSYNC.ALL ;  /* 0x0000000000007948 */ /* 0x000fea0003800000 */
[----:B------:R-:W-:Y:S01]  /*1850*/  ULEA UR8, UR38, UR46, 0xa ;  /* 0x0000002e26087291 */ /* 0x000fe2000f8e503f */
[----:B------:R-:W-:Y:S01]  /*1860*/  WARPGROUP.ARRIVE ;  /* 0x00000000000079c5 */ /* 0x000fe20000000000 */
[----:B------:R-:W-:Y:S01]  /*1870*/  ULEA UR9, UR38, UR45, 0xa ;  /* 0x0000002d26097291 */ /* 0x000fe2000f8e503f */
[----:B01----:R-:W-:Y:S01]  /*1880*/  IMAD.U32 R0, RZ, RZ, UR42 ;  /* 0x0000002aff007e24 */ /* 0x003fe2000f8e00ff */
[----:B------:R-:W-:Y:S01]  /*1890*/  UMOV UR5, 0x40000040 ;  /* 0x4000004000057882 */ /* 0x000fe20000000000 */
[----:B------:R-:W-:-:S02]  /*18a0*/  UMOV UR7, 0x40000040 ;  /* 0x4000004000077882 */ /* 0x000fc40000000000 */
[----:B------:R-:W-:Y:S01]  /*18b0*/  UMOV UR4, UR8 ;  /* 0x0000000800047c82 */ /* 0x000fe20008000000 */
[----:B------:R-:W-:Y:S01]  /*18c0*/  ISETP.GE.AND P1, PT, R0, 0x1, PT ;  /* 0x000000010000780c */ /* 0x000fe20003f26270 */
[----:B------:R-:W-:Y:S02]  /*18d0*/  UMOV UR6, UR9 ;  /* 0x0000000900067c82 */ /* 0x000fe40008000000 */
[----:B------:R-:W-:Y:S01]  /*18e0*/  HGMMA.64x64x16.F32.BF16 R24, gdesc[UR4].tnspB, RZ, !UPT, gsb0 ;  /* 0x40e00000041879f0 */ /* 0x000fe2000c0018ff */
[----:B------:R-:W-:Y:S02]  /*18f0*/  UIADD3 UR4, UR8, 0x2, URZ ;  /* 0x0000000208047890 */ /* 0x000fe4000fffe03f */
[----:B------:R-:W-:Y:S01]  /*1900*/  UIADD3 UR6, UR9, 0x80, URZ ;  /* 0x0000008009067890 */ /* 0x000fe2000fffe03f */
[----:B------:R-:W-:Y:S01]  /*1910*/  UMOV UR5, 0x40000040 ;  /* 0x4000004000057882 */ /* 0x000fe20000000000 */
[----:B------:R-:W-:Y:S01]  /*1920*/  UMOV UR7, 0x40000040 ;  /* 0x4000004000077882 */ /* 0x000fe20000000000 */
[----:B------:R-:W-:-:S02]  /*1930*/  WARPGROUP.DEPBAR.LE gsb0, 0x0 ;  /* 0x00008000000079c5 */ /* 0x000fc40000010000 */
[----:B------:R-:W-:-:S06]  /*1940*/  WARPGROUP.ARRIVE ;  /* 0x00000000000079c5 */ /* 0x000fcc0000000000 */
[----:B------:R-:W-:Y:S01]  /*1950*/  HGMMA.64x64x16.F32.BF16 R24, gdesc[UR4].tnspB, R24, gsb0 ;  /* 0x40e00000041879f0 */ /* 0x000fe20008001818 */
[----:B------:R-:W-:Y:S02]  /*1960*/  UIADD3 UR4, UR8, 0x4, URZ ;  /* 0x0000000408047890 */ /* 0x000fe4000fffe03f */
[----:B------:R-:W-:Y:S01]  /*1970*/  UIADD3 UR6, UR9, 0x100, URZ ;  /* 0x0000010009067890 */ /* 0x000fe2000fffe03f */
[----:B------:R-:W-:Y:S01]  /*1980*/  UMOV UR5, 0x40000040 ;  /* 0x4000004000057882 */ /* 0x000fe20000000000 */
[----:B------:R-:W-:Y:S01]  /*1990*/  UMOV UR7, 0x40000040 ;  /* 0x4000004000077882 */ /* 0x000fe20000000000 */
[----:B------:R-:W-:Y:S02]  /*19a0*/  WARPGROUP.DEPBAR.LE gsb0, 0x0 ;  /* 0x00008000000079c5 */ /* 0x000fe40000010000 */
        /* <DEDUP_REMOVED lines=36> */
[----:B------:R-:W-:Y:S03]  /*1bf0*/  HGMMA.64x64x16.F32.BF16 R24, gdesc[UR4].tnspB, R24, gsb0 ;  /* 0x40e00000041879f0 */ /* 0x000fe60008001818 */
[----:B------:R-:W-:Y:S02]  /*1c00*/  WARPGROUP.DEPBAR.LE gsb0, 0x0 ;  /* 0x00008000000079c5 */ /* 0x000fe40000010000 */
[----:B------:R-:W-:Y:S05]  /*1c10*/  @!P1 BRA `(.L_x_21) ;  /* 0x0000000400809947 */ /* 0x000fea0003800000 */
[----:B------:R-:W-:Y:S01]  /*1c20*/  UIADD3 UR8, UR38, 0x1, URZ ;  /* 0x0000000126087890 */ /* 0x000fe2000fffe03f */
[----:B------:R-:W-:Y:S01]  /*1c30*/  IMAD.U32 R0, RZ, RZ, UR42 ;  /* 0x0000002aff007e24 */ /* 0x000fe2000f8e00ff */
[----:B------:R-:W-:Y:S02]  /*1c40*/  UMOV UR9, UR38 ;  /* 0x0000002600097c82 */ /* 0x000fe40008000000 */
[----:B------:R-:W-:-:S04]  /*1c50*/  UISETP.NE.AND UP0, UPT, UR8, 0x7, UPT ;  /* 0x000000070800788c */ /* 0x000fc8000bf05270 */
[----:B------:R-:W-:Y:S02]  /*1c60*/  USEL UR4, URZ, 0x1, UP0 ;  /* 0x000000013f047887 */ /* 0x000fe40008000000 */
[----:B------:R-:W-:Y:S02]  /*1c70*/  USEL UR8, UR8, URZ, UP0 ;  /* 0x0000003f08087287 */ /* 0x000fe40008000000 */
[----:B------:R-:W-:-:S06]  /*1c80*/  ULOP3.LUT UR4, UR39, UR4, URZ, 0x3c, !UPT ;  /* 0x0000000427047292 */ /* 0x000fcc000f8e3c3f */
[----:B------:R-:W-:-:S07]  /*1c90*/  IMAD.U32 R5, RZ, RZ, UR4 ;  /* 0x00000004ff057e24 */ /* 0x000fce000f8e00ff */
.L_x_28:
[----:B01----:R-:W-:Y:S05]  /*1ca0*/  @!P0 BRA `(.L_x_22) ;  /* 0x0000000000048947 */ /* 0x003fea0003800000 */
[----:B------:R-:W-:Y:S01]  /*1cb0*/  BPT.TRAP 0x1 ;  /* 0x000000040000795c */ /* 0x000fe20000300000 */
.L_x_22:
[----:B------:R-:W-:Y:S01]  /*1cc0*/  ULEA UR4, UR8, UR41, 0x3 ;  /* 0x0000002908047291 */ /* 0x000fe2000f8e183f */
[----:B------:R-:W-:-:S08]  /*1cd0*/  SHF.L.U32 R3, R5, 0x1f, RZ ;  /* 0x0000001f05037819 */ /* 0x000fd000000006ff */
[----:B------:R0:W1:Y:S01]  /*1ce0*/  SYNCS.PHASECHK.TRANS64.TRYWAIT P1, [UR4], R3 ;  /* 0x00000003ff0075a7 */ /* 0x0000620008020144 */
[----:B------:R-:W-:Y:S05]  /*1cf0*/  @!P0 BRA `(.L_x_23) ;  /* 0x0000000000048947 */ /* 0x000fea0003800000 */
[----:B------:R-:W-:Y:S01]  /*1d00*/  BPT.TRAP 0x1 ;  /* 0x000000040000795c */ /* 0x000fe20000300000 */
.L_x_23:
[----:B-1----:R-:W-:Y:S05]  /*1d10*/  @P1 BRA `(.L_x_24) ;  /* 0x0000000000081947 */ /* 0x002fea0003800000 */
[----:B------:R-:W1:Y:S02]  /*1d20*/  SYNCS.PHASECHK.TRANS64.TRYWAIT P1, [UR4], R3 ;  /* 0x00000003ff0075a7 */ /* 0x000e640008020144 */
[----:B-1----:R-:W-:Y:S05]  /*1d30*/  @!P1 BRA `(.L_x_25) ;  /* 0x0000004000a09947 */ /* 0x002fea0003800000 */
.L_x_24:
[----:B------:R-:W-:Y:S01]  /*1d40*/  ULEA UR11, UR8, UR46, 0xa ;  /* 0x0000002e080b7291 */ /* 0x000fe2000f8e503f */
[----:B------:R-:W-:Y:S01]  /*1d50*/  WARPGROUP.ARRIVE ;  /* 0x00000000000079c5 */ /* 0x000fe20000000000 */
[----:B------:R-:W-:Y:S01]  /*1d60*/  ULEA UR10, UR8, UR45, 0xa ;  /* 0x0000002d080a7291 */ /* 0x000fe2000f8e503f */
[----:B------:R-:W-:Y:S01]  /*1d70*/  UMOV UR5, 0x40000040 ;  /* 0x4000004000057882 */ /* 0x000fe20000000000 */
[----:B------:R-:W-:-:S03]  /*1d80*/  UMOV UR7, 0x40000040 ;  /* 0x4000004000077882 */ /* 0x000fc60000000000 */
[----:B------:R-:W-:Y:S02]  /*1d90*/  UMOV UR4, UR11 ;  /* 0x0000000b00047c82 */ /* 0x000fe40008000000 */
[----:B------:R-:W-:Y:S02]  /*1da0*/  UMOV UR6, UR10 ;  /* 0x0000000a00067c82 */ /* 0x000fe40008000000 */
[----:B------:R-:W-:Y:S01]  /*1db0*/  HGMMA.64x64x16.F32.BF16 R24, gdesc[UR4].tnspB, R24, gsb0 ;  /* 0x40e00000041879f0 */ /* 0x000fe20008001818 */
        /* <DEDUP_REMOVED lines=51> */
[----:B------:R-:W-:Y:S01]  /*20f0*/  BPT.TRAP 0x1 ;  /* 0x000000040000795c */ /* 0x000fe20000300000 */
.L_x_26:
[----:B------:R-:W-:Y:S01]  /*2100*/  ULEA UR4, UR9, UR41, 0x3 ;  /* 0x0000002909047291 */ /* 0x000fe2000f8e183f */
[----:B------:R-:W-:-:S03]  /*2110*/  ISETP.GT.U32.AND P1, PT, R23, 0x1, PT ;  /* 0x000000011700780c */ /* 0x000fc60003f24070 */
[----:B------:R-:W-:-:S04]  /*2120*/  UIADD3 UR4, UR4, 0x38, URZ ;  /* 0x0000003804047890 */ /* 0x000fc8000fffe03f */
[----:B------:R-:W-:-:S09]  /*2130*/  UPRMT UR4, URZ, 0x654, UR4 ;  /* 0x000006543f047896 */ /* 0x000fd20008000004 */
[----:B------:R-:W-:Y:S01]  /*2140*/  SYNCS.ARRIVE.TRANS64.RED.A1T0 RZ, [UR4], RZ ;  /* 0x000000ffffff79a7 */ /* 0x000fe20008100404 */
[----:B------:R-:W-:Y:S05]  /*2150*/  @P1 BRA `(.L_x_27) ;  /* 0x0000000000041947 */ /* 0x000fea0003800000 */
[----:B------:R-:W-:Y:S01]  /*2160*/  BPT.TRAP 0x1 ;  /* 0x000000040000795c */ /* 0x000fe20000300000 */
.L_x_27:
[----:B------:R-:W-:Y:S01]  /*2170*/  UIADD3 UR8, UR8, 0x1, URZ ;  /* 0x0000000108087890 */ /* 0x000fe2000fffe03f */
[C---:B------:R-:W-:Y:S01]  /*2180*/  ISETP.GT.AND P1, PT, R0.reuse, 0x1, PT ;  /* 0x000000010000780c */ /* 0x040fe20003f24270 */
[----:B------:R-:W-:Y:S01]  /*2190*/  UIADD3 UR9, UR9, 0x1, URZ ;  /* 0x0000000109097890 */ /* 0x000fe2000fffe03f */
[----:B------:R-:W-:Y:S01]  /*21a0*/  VIADD R0, R0, 0xffffffff ;  /* 0xffffffff00007836 */ /* 0x000fe20000000000 */
[----:B------:R-:W-:Y:S02]  /*21b0*/  UISETP.NE.AND UP0, UPT, UR8, 0x7, UPT ;  /* 0x000000070800788c */ /* 0x000fe4000bf05270 */
[----:B------:R-:W-:Y:S02]  /*21c0*/  UISETP.NE.AND UP1, UPT, UR9, 0x7, UPT ;  /* 0x000000070900788c */ /* 0x000fe4000bf25270 */
[----:B------:R-:W-:Y:S02]  /*21d0*/  USEL UR4, URZ, 0x1, UP0 ;  /* 0x000000013f047887 */ /* 0x000fe40008000000 */
[----:B------:R-:W-:-:S02]  /*21e0*/  USEL UR8, UR8, URZ, UP0 ;  /* 0x0000003f08087287 */ /* 0x000fc40008000000 */
[----:B------:R-:W-:Y:S02]  /*21f0*/  USEL UR9, UR9, URZ, UP1 ;  /* 0x0000003f09097287 */ /* 0x000fe40008800000 */
[----:B------:R-:W-:Y:S01]  /*2200*/  LOP3.LUT R5, R5, UR4, RZ, 0x3c, !PT ;  /* 0x0000000405057c12 */ /* 0x000fe2000f8e3cff */
[----:B------:R-:W-:Y:S09]  /*2210*/  @P1 BRA `(.L_x_28) ;  /* 0xfffffff800a01947 */ /* 0x000ff2000383ffff */
.L_x_21:
[----:B------:R-:W2:Y:S01]  /*2220*/  LDC R0, c[0x0][0x28c] ;  /* 0x0000a300ff007b82 */ /* 0x000ea20000000800 */
[----:B01----:R-:W-:-:S04]  /*2230*/  IMAD.U32 R3, RZ, RZ, UR49 ;  /* 0x00000031ff037e24 */ /* 0x003fc8000f8e00ff */
[----:B------:R0:W-:Y:S01]  /*2240*/  SYNCS.ARRIVE.TRANS64.A1T0 RZ, [R3+UR48], RZ ;  /* 0x000000ff03ff79a7 */ /* 0x0001e20008100030 */
[----:B--2---:R-:W-:-:S13]  /*2250*/  ISETP.GE.AND P1, PT, R0, 0x1, PT ;  /* 0x000000010000780c */ /* 0x004fda0003f26270 */
[----:B0-----:R-:W-:Y:S05]  /*2260*/  @!P1 BRA `(.L_x_29) ;  /* 0x00000000003c9947 */ /* 0x001fea0003800000 */
[----:B------:R-:W-:Y:S05]  /*2270*/  @!P0 BRA `(.L_x_30) ;  /* 0x0000000000048947 */ /* 0x000fea0003800000 */
[----:B------:R-:W-:Y:S01]  /*2280*/  BPT.TRAP 0x1 ;  /* 0x000000040000795c */ /* 0x000fe20000300000 */
.L_x_30:
[----:B------:R-:W-:Y:S01]  /*2290*/  UIADD3 UR6, UR38, UR42, URZ ;  /* 0x0000002a26067290 */ /* 0x000fe2000fffe03f */
[----:B------:R-:W-:-:S03]  /*22a0*/  ISETP.GT.U32.AND P0, PT, R23, 0x1, PT ;  /* 0x000000011700780c */ /* 0x000fc60003f04070 */
[----:B------:R-:W-:-:S04]  /*22b0*/  UIMAD.WIDE.U32 UR4, UR6, 0x24924925, URZ ;  /* 0x24924925060478a5 */ /* 0x000fc8000f8e003f */
[----:B------:R-:W-:-:S04]  /*22c0*/  UIADD3 UR4, UR6, -UR5, URZ ;  /* 0x8000000506047290 */ /* 0x000fc8000fffe03f */
[----:B------:R-:W-:-:S04]  /*22d0*/  ULEA.HI UR4, UR4, UR5, URZ, 0x1f ;  /* 0x0000000504047291 */ /* 0x000fc8000f8ff83f */
[----:B------:R-:W-:-:S04]  /*22e0*/  USHF.R.U32.HI UR4, URZ, 0x2, UR4 ;  /* 0x000000023f047899 */ /* 0x000fc80008011604 */
[----:B------:R-:W-:-:S04]  /*22f0*/  UIMAD UR4, UR4, -0x7, UR6 ;  /* 0xfffffff9040478a4 */ /* 0x000fc8000f8e0206 */
[----:B------:R-:W-:-:S04]  /*2300*/  ULEA UR4, UR4, UR41, 0x3 ;  /* 0x0000002904047291 */ /* 0x000fc8000f8e183f */
[----:B------:R-:W-:-:S04]  /*2310*/  UIADD3 UR4, UR4, 0x38, URZ ;  /* 0x0000003804047890 */ /* 0x000fc8000fffe03f */
[----:B------:R-:W-:-:S09]  /*2320*/  UPRMT UR4, URZ, 0x654, UR4 ;  /* 0x000006543f047896 */ /* 0x000fd20008000004 */
[----:B------:R-:W-:Y:S01]  /*2330*/  SYNCS.ARRIVE.TRANS64.RED.A1T0 RZ, [UR4], RZ ;  /* 0x000000ffffff79a7 */ /* 0x000fe20008100404 */
[----:B------:R-:W-:Y:S05]  /*2340*/  @P0 BRA `(.L_x_29) ;  /* 0x0000000000040947 */ /* 0x000fea0003800000 */
[----:B------:R-:W-:Y:S01]  /*2350*/  BPT.TRAP 0x1 ;  /* 0x000000040000795c */ /* 0x000fe20000300000 */
.L_x_29:
[----:B------:R-:W-:Y:S01]  /*2360*/  SHF.L.U32 R0, R73, 0x1f, RZ ;  /* 0x0000001f49007819 */ /* 0x000fe200000006ff */
[----:B------:R-:W-:Y:S01]  /*2370*/  UISETP.GE.U32.AND UP1, UPT, UR47, 0x7, UPT ;  /* 0x000000072f00788c */ /* 0x000fe2000bf26070 */
[----:B------:R-:W-:Y:S01]  /*2380*/  SHF.R.S32.HI R9, RZ, 0x1f, R19 ;  /* 0x0000001fff097819 */ /* 0x000fe20000011413 */
[----:B------:R-:W-:Y:S01]  /*2390*/  UIADD3 UR38, UR38, UR47, URZ ;  /* 0x0000002f26267290 */ /* 0x000fe2000fffe03f */
[----:B------:R-:W0:Y:S03]  /*23a0*/  SYNCS.PHASECHK.TRANS64.TRYWAIT P0, [UR43+0x8], R0 ;  /* 0x00000800ff0075a7 */ /* 0x000e26000800016b */
[----:B------:R-:W-:-:S04]  /*23b0*/  UISETP.GT.U32.AND UP0, UPT, UR38, 0x6, UPT ;  /* 0x000000062600788c */ /* 0x000fc8000bf04070 */
[----:B------:R-:W-:Y:S02]  /*23c0*/  UISETP.LT.U32.AND UP0, UPT, UR47, 0x7, UP0 ;  /* 0x000000072f00788c */ /* 0x000fe40008701070 */
[----:B------:R-:W-:Y:S02]  /*23d0*/  @UP1 UIMAD.WIDE.U32 UR4, UR38, 0x24924925, URZ ;  /* 0x24924925260418a5 */ /* 0x000fe4000f8e003f */
[----:B------:R-:W-:Y:S02]  /*23e0*/  USEL UR6, URZ, 0x1, !UP0 ;  /* 0x000000013f067887 */ /* 0x000fe4000c000000 */
[----:B------:R-:W-:Y:S02]  /*23f0*/  @UP1 UIADD3 UR4, UR38, -UR5, URZ ;  /* 0x8000000526041290 */ /* 0x000fe4000fffe03f */
[----:B------:R-:W-:Y:S02]  /*2400*/  ULOP3.LUT UR39, UR39, UR6, URZ, 0x3c, !UPT ;  /* 0x0000000627277292 */ /* 0x000fe4000f8e3c3f */
[----:B------:R-:W-:-:S04]  /*2410*/  @UP1 ULEA.HI UR4, UR4, UR5, URZ, 0x1f ;  /* 0x0000000504041291 */ /* 0x000fc8000f8ff83f */
[----:B------:R-:W-:-:S04]  /*2420*/  @UP1 USHF.R.U32.HI UR4, URZ, 0x2, UR4 ;  /* 0x000000023f041899 */ /* 0x000fc80008011604 */
[----:B------:R-:W-:Y:S01]  /*2430*/  @UP1 ULOP3.LUT UR39, UR39, 0x1, UR4, 0x78, !UPT ;  /* 0x0000000127271892 */ /* 0x000fe2000f8e7804 */
[----:B0-----:R-:W-:Y:S11]  /*2440*/  @!P0 BRA `(.L_x_31) ;  /* 0x0000003800f48947 */ /* 0x001ff60003800000 */
.L_x_124:
[----:B------:R-:W-:Y:S01]  /*2450*/  ULDC.64 UR4, c[0x0][0x5d0] ;  /* 0x0001740000047ab9 */ /* 0x000fe20000000a00 */
[----:B------:R-:W-:Y:S01]  /*2460*/  ULDC UR6, c[0x0][0x284] ;  /* 0x0000a10000067ab9 */ /* 0x000fe20000000800 */
[----:B0-----:R-:W-:Y:S02]  /*2470*/  IMAD R0, R9, UR4, RZ ;  /* 0x0000000409007c24 */ /* 0x001fe4000f8e02ff */
[----:B------:R-:W-:Y:S02]  /*2480*/  IMAD.SHL.U32 R12, R18, 0x40, RZ ;  /* 0x00000040120c7824 */ /* 0x000fe400078e00ff */
[C---:B------:R-:W-:Y:S02]  /*2490*/  IMAD R3, R19.reuse, UR5, R0 ;  /* 0x0000000513037c24 */ /* 0x040fe4000f8e0200 */
[----:B------:R-:W-:Y:S01]  /*24a0*/  IMAD.SHL.U32 R0, R22, 0x40, RZ ;  /* 0x0000004016007824 */ /* 0x000fe200078e00ff */
[----:B------:R-:W-:Y:S01]  /*24b0*/  SHF.R.S32.HI R13, RZ, 0x1f, R12 ;  /* 0x0000001fff0d7819 */ /* 0x000fe2000001140c */
[----:B------:R-:W-:Y:S01]  /*24c0*/  IMAD.WIDE.U32 R4, R19, UR4, R60 ;  /* 0x0000000413047c25 */ /* 0x000fe2000f8e003c */
[----:B------:R-:W-:-:S02]  /*24d0*/  ULDC.64 UR4, c[0x0][0x5c8] ;  /* 0x0001720000047ab9 */ /* 0x000fc40000000a00 */
[----:B------:R-:W-:Y:S01]  /*24e0*/  ISETP.GE.AND P0, PT, R0, UR6, PT ;  /* 0x0000000600007c0c */ /* 0x000fe2000bf06270 */
[----:B------:R-:W-:Y:S01]  /*24f0*/  ULDC UR6, c[0x0][0x288] ;  /* 0x0000a20000067ab9 */ /* 0x000fe20000000800 */
[----:B------:R-:W-:Y:S01]  /*2500*/  IADD3 R4, P1, R12, R4, RZ ;  /* 0x000000040c047210 */ /* 0x000fe20007f3e0ff */
[----:B------:R-:W-:Y:S01]  /*2510*/  IMAD.WIDE R20, R22, 0x40, R58 ;  /* 0x0000004016147825 */ /* 0x000fe200078e023a */
[----:B------:R-:W-:Y:S02]  /*2520*/  ISETP.GE.OR P0, PT, R12, UR6, P0 ;  /* 0x000000060c007c0c */ /* 0x000fe40008706670 */
[----:B------:R-:W-:Y:S01]  /*2530*/  IADD3.X R5, R13, R5, R3, P1, !PT ;  /* 0x000000050d057210 */ /* 0x000fe20000ffe403 */
[----:B------:R-:W-:-:S04]  /*2540*/  IMAD R7, R21, UR4, RZ ;  /* 0x0000000415077c24 */ /* 0x000fc8000f8e02ff */
[C---:B------:R-:W-:Y:S02]  /*2550*/  IMAD R7, R20.reuse, UR5, R7 ;  /* 0x0000000514077c24 */ /* 0x040fe4000f8e0207 */
[----:B------:R-:W-:-:S04]  /*2560*/  IMAD.WIDE.U32 R70, R20, UR4, R4 ;  /* 0x0000000414467c25 */ /* 0x000fc8000f8e0004 */
[----:B------:R-:W-:Y:S05]  /*2570*/  @P0 BRA `(.L_x_32) ;  /* 0x0000002000580947 */ /* 0x000fea0003800000 */
[----:B-----5:R-:W-:Y:S01]  /*2580*/  FSETP.NEU.AND P0, PT, R57, RZ, PT ;  /* 0x000000ff3900720b */ /* 0x020fe20003f0d000 */
[----:B------:R-:W-:Y:S01]  /*2590*/  IMAD.IADD R22, R65, 0x1, -R12 ;  /* 0x0000000141167824 */ /* 0x000fe200078e0a0c */
[----:B------:R-:W-:Y:S01]  /*25a0*/  BSSY B0, `(.L_x_32) ;  /* 0x0000213000007945 */ /* 0x000fe20003800000 */
[----:B------:R-:W-:Y:S02]  /*25b0*/  IMAD.IADD R0, R69, 0x1, -R0 ;  /* 0x0000000145007824 */ /* 0x000fe400078e0a00 */
[----:B------:R-:W-:Y:S01]  /*25c0*/  IMAD.IADD R7, R71, 0x1, R7 ;  /* 0x0000000147077824 */ /* 0x000fe200078e0207 */
[----:B------:R-:W-:-:S04]  /*25d0*/  ISETP.GT.AND P2, PT, R22, RZ, PT ;  /* 0x000000ff1600720c */ /* 0x000fc80003f44270 */
[----:B------:R-:W-:-:S03]  /*25e0*/  ISETP.GT.AND P1, PT, R0, RZ, P2 ;  /* 0x000000ff0000720c */ /* 0x000fc60001724270 */
[----:B------:R-:W-:Y:S10]  /*25f0*/  @!P0 BRA `(.L_x_33) ;  /* 0x0000001400dc8947 */ /* 0x000ff40003800000 */
[----:B------:R-:W0:Y:S01]  /*2600*/  LDC.64 R74, c[0x0][0x5b8] ;  /* 0x00016e00ff4a7b82 */ /* 0x000e220000000a00 */
[----:B------:R-:W-:-:S07]  /*2610*/  ULDC.64 UR4, c[0x0][0x5c0] ;  /* 0x0001700000047ab9 */ /* 0x000fce0000000a00 */
[----:B------:R-:W1:Y:S08]  /*2620*/  LDC.64 R76, c[0x0][0x5b0] ;  /* 0x00016c00ff4c7b82 */ /* 0x000e700000000a00 */
[----:B------:R-:W2:Y:S01]  /*2630*/  LDC.64 R78, c[0x0][0x5a8] ;  /* 0x00016a00ff4e7b82 */ /* 0x000ea20000000a00 */
[-C--:B0-----:R-:W-:Y:S02]  /*2640*/  IMAD R6, R9, R74.reuse, RZ ;  /* 0x0000004a09067224 */ /* 0x081fe400078e02ff */
[----:B------:R-:W-:-:S04]  /*2650*/  IMAD.WIDE.U32 R4, R19, R74, R60 ;  /* 0x0000004a13047225 */ /* 0x000fc800078e003c */
[----:B------:R-:W-:Y:S01]  /*2660*/  IMAD R71, R19, R75, R6 ;  /* 0x0000004b13477224 */ /* 0x000fe200078e0206 */
[----:B------:R-:W-:Y:S01]  /*2670*/  IADD3 R8, P0, R12, R4, RZ ;  /* 0x000000040c087210 */ /* 0x000fe20007f1e0ff */
[----:B-1----:R-:W-:-:S03]  /*2680*/  IMAD R3, R21, R76, RZ ;  /* 0x0000004c15037224 */ /* 0x002fc600078e02ff */
[----:B------:R-:W-:Y:S01]  /*2690*/  IADD3.X R9, R13, R5, R71, P0, !PT ;  /* 0x000000050d097210 */ /* 0x000fe200007fe447 */
[C---:B------:R-:W-:Y:S02]  /*26a0*/  IMAD R75, R20.reuse, R77, R3 ;  /* 0x0000004d144b7224 */ /* 0x040fe400078e0203 */
[----:B------:R-:W-:-:S04]  /*26b0*/  IMAD.WIDE.U32 R4, R20, R76, R8 ;  /* 0x0000004c14047225 */ /* 0x000fc800078e0008 */
[----:B------:R-:W-:Y:S01]  /*26c0*/  IMAD.IADD R3, R5, 0x1, R75 ;  /* 0x0000000105037824 */ /* 0x000fe200078e024b */
[----:B--2---:R-:W-:-:S04]  /*26d0*/  LEA R10, P0, R4, R78, 0x1 ;  /* 0x0000004e040a7211 */ /* 0x004fc800078008ff */
[----:B------:R-:W-:-:S05]  /*26e0*/  LEA.HI.X R11, R4, R79, R3, 0x1, P0 ;  /* 0x0000004f040b7211 */ /* 0x000fca00000f0c03 */
[----:B------:R-:W2:Y:S01]  /*26f0*/  @P1 LDG.E.LTC128B.U16 R3, desc[UR36][R10.64] ;  /* 0x000000240a031981 */ /* 0x000ea2000c1e1520 */
[----:B------:R-:W-:Y:S01]  /*2700*/  IMAD.WIDE.U32 R4, R20, R76, R12 ;  /* 0x0000004c14047225 */ /* 0x000fe200078e000c */
[----:B------:R-:W-:Y:S02]  /*2710*/  BSSY B1, `(.L_x_34) ;  /* 0x0000015000017945 */ /* 0x000fe40003800000 */
[----:B------:R-:W-:-:S04]  /*2720*/  IADD3 R14, P0, R60, R4, RZ ;  /* 0x000000043c0e7210 */ /* 0x000fc80007f1e0ff */
[----:B------:R-:W-:Y:S02]  /*2730*/  IADD3.X R15, R61, R75, R5, P0, !PT ;  /* 0x0000004b3d0f7210 */ /* 0x000fe400007fe405 */
[----:B------:R-:W-:Y:S01]  /*2740*/  LEA R6, P0, R70, UR4, 0x1 ;  /* 0x0000000446067c11 */ /* 0x000fe2000f8008ff */
[----:B------:R-:W-:-:S03]  /*2750*/  IMAD.WIDE.U32 R14, R19, R74, R14 ;  /* 0x0000004a130e7225 */ /* 0x000fc600078e000e */
[----:B------:R-:W-:Y:S02]  /*2760*/  LEA.HI.X R7, R70, UR5, R7, 0x1, P0 ;  /* 0x0000000546077c11 */ /* 0x000fe400080f0c07 */
[----:B------:R-:W-:-:S04]  /*2770*/  ISETP.GT.AND P0, PT, R22, 0x1, PT ;  /* 0x000000011600780c */ /* 0x000fc80003f04270 */
[----:B------:R-:W-:Y:S01]  /*2780*/  ISETP.GT.AND P3, PT, R0, RZ, P0 ;  /* 0x000000ff0000720c */ /* 0x000fe20000764270 */
[----:B--2---:R-:W-:-:S04]  /*2790*/  IMAD.U32 R4, R3, 0x10000, RZ ;  /* 0x0001000003047824 */ /* 0x004fc800078e00ff */
[----:B------:R-:W-:Y:S01]  /*27a0*/  FMUL R5, R4, R57 ;  /* 0x0000003904057220 */ /* 0x000fe20000400000 */
[----:B------:R-:W-:-:S03]  /*27b0*/  LEA R4, P4, R14, R78, 0x1 ;  /* 0x0000004e0e047211 */ /* 0x000fc600078808ff */
[----:B------:R-:W-:-:S05]  /*27c0*/  FFMA R5, R24, R56, R5 ;  /* 0x0000003818057223 */ /* 0x000fca0000000005 */
[----:B------:R-:W-:Y:S01]  /*27d0*/  F2FP.BF16.F32.PACK_AB R10, RZ, R5 ;  /* 0x00000005ff0a723e */ /* 0x000fe200000010ff */
[----:B------:R-:W-:-:S03]  /*27e0*/  IMAD.IADD R5, R71, 0x1, R15 ;  /* 0x0000000147057824 */ /* 0x000fc600078e020f */
[----:B------:R-:W-:Y:S01]  /*27f0*/  PRMT R11, R10, 0x7610, R11 ;  /* 0x000076100a0b7816 */ /* 0x000fe2000000000b */
[----:B------:R-:W-:Y:S01]  /*2800*/  IMAD.SHL.U32 R10, R76, 0x8, RZ ;  /* 0x000000084c0a7824 */ /* 0x000fe200078e00ff */
[----:B------:R-:W-:-:S03]  /*2810*/  LEA.HI.X R5, R14, R79, R5, 0x1, P4 ;  /* 0x0000004f0e057211 */ /* 0x000fc600020f0c05 */
[----:B------:R0:W-:Y:S02]  /*2820*/  @P1 STG.E.U16 desc[UR36][R6.64], R11 ;  /* 0x0000000b06001986 */ /* 0x0001e4000c101524 */
[----:B0-----:R-:W-:Y:S01]  /*2830*/  SHF.L.U64.HI R11, R76, 0x3, R77 ;  /* 0x000000034c0b7819 */ /* 0x001fe2000001024d */
[----:B------:R-:W-:Y:S06]  /*2840*/  @!P3 BRA `(.L_x_35) ;  /* 0x000000000004b947 */ /* 0x000fec0003800000 */
[----:B------:R0:W5:Y:S02]  /*2850*/  LDG.E.LTC128B.U16 R3, desc[UR36][R4.64+0x2] ;  /* 0x0000022404037981 */ /* 0x000164000c1e1520 */
.L_x_35:
[----:B------:R-:W-:Y:S05]  /*2860*/  BSYNC B1 ;  /* 0x0000000000017941 */ /* 0x000fea0003800000 */
.L_x_34:
[----:B------:R-:W-:Y:S01]  /*2870*/  IMAD.WIDE.U32 R10, R20, R76, R10 ;  /* 0x0000004c140a7225 */ /* 0x000fe200078e000a */
[----:B------:R-:W-:Y:S02]  /*2880*/  ISETP.GT.AND P2, PT, R0, 0x8, P2 ;  /* 0x000000080000780c */ /* 0x000fe40001744270 */
[C---:B-----5:R-:W-:Y:S01]  /*2890*/  PRMT R18, R3.reuse, 0x7610, R18 ;  /* 0x0000761003127816 */ /* 0x060fe20000000012 */
[----:B------:R-:W-:Y:S01]  /*28a0*/  IMAD.U32 R14, R3, 0x10000, RZ ;  /* 0x00010000030e7824 */ /* 0x000fe200078e00ff */
[----:B------:R-:W-:Y:S01]  /*28b0*/  IADD3 R8, P1, R8, R10, RZ ;  /* 0x0000000a08087210 */ /* 0x000fe20007f3e0ff */
[----:B------:R-:W-:Y:S02]  /*28c0*/  IMAD.IADD R75, R75, 0x1, R11 ;  /* 0x000000014b4b7824 */ /* 0x000fe400078e020b */
[----:B------:R-:W-:Y:S02]  /*28d0*/  FMUL R14, R14, R57 ;  /* 0x000000390e0e7220 */ /* 0x000fe40000400000 */
[----:B------:R-:W-:-:S02]  /*28e0*/  IMAD.X R9, R75, 0x1, R9, P1 ;  /* 0x000000014b097824 */ /* 0x000fc400008e0609 */
[----:B------:R-:W-:Y:S01]  /*28f0*/  FFMA R25, R25, R56, R14 ;  /* 0x0000003819197223 */ /* 0x000fe2000000000e */
[----:B------:R-:W-:-:S04]  /*2900*/  LEA R14, P1, R8, R78, 0x1 ;  /* 0x0000004e080e7211 */ /* 0x000fc800078208ff */
[----:B------:R-:W-:Y:S02]  /*2910*/  F2FP.BF16.F32.PACK_AB R25, RZ, R25 ;  /* 0x00000019ff19723e */ /* 0x000fe400000010ff */
[----:B------:R-:W-:-:S03]  /*2920*/  LEA.HI.X R15, R8, R79, R9, 0x1, P1 ;  /* 0x0000004f080f7211 */ /* 0x000fc600008f0c09 */
[----:B------:R1:W-:Y:S04]  /*2930*/  @P3 STG.E.U16 desc[UR36][R6.64+0x2], R25 ;  /* 0x0000021906003986 */ /* 0x0003e8000c101524 */
[----:B------:R-:W2:Y:S01]  /*2940*/  @P2 LDG.E.LTC128B.U16 R18, desc[UR36][R14.64] ;  /* 0x000000240e122981 */ /* 0x000ea2000c1e1520 */
[----:B------:R-:W-:Y:S01]  /*2950*/  IADD3 R12, P1, P3, R60, R10, R12 ;  /* 0x0000000a3c0c7210 */ /* 0x000fe20007b3e00c */
[----:B------:R-:W-:Y:S01]  /*2960*/  BSSY B1, `(.L_x_36) ;  /* 0x0000011000017945 */ /* 0x000fe20003800000 */
[C---:B------:R-:W-:Y:S02]  /*2970*/  SHF.L.U64.HI R11, R62.reuse, 0x1, R63 ;  /* 0x000000013e0b7819 */ /* 0x040fe4000001023f */
[----:B------:R-:W-:Y:S02]  /*2980*/  IADD3.X R13, R61, R75, R13, P1, P3 ;  /* 0x0000004b3d0d7210 */ /* 0x000fe40000fe640d */
[----:B------:R-:W-:-:S02]  /*2990*/  LEA R10, P1, R62, R6, 0x1 ;  /* 0x000000063e0a7211 */ /* 0x000fc400078208ff */
[----:B------:R-:W-:Y:S01]  /*29a0*/  ISETP.GT.AND P0, PT, R0, 0x8, P0 ;  /* 0x000000080000780c */ /* 0x000fe20000704270 */
[----:B------:R-:W-:-:S04]  /*29b0*/  IMAD.WIDE.U32 R12, R19, R74, R12 ;  /* 0x0000004a130c7225 */ /* 0x000fc800078e000c */
[----:B------:R-:W-:Y:S02]  /*29c0*/  IMAD.X R11, R11, 0x1, R7, P1 ;  /* 0x000000010b0b7824 */ /* 0x000fe400008e0607 */
[----:B------:R-:W-:Y:S02]  /*29d0*/  IMAD.IADD R9, R71, 0x1, R13 ;  /* 0x0000000147097824 */ /* 0x000fe400078e020d */
[----:B--2---:R-:W-:-:S04]  /*29e0*/  IMAD.U32 R8, R18, 0x10000, RZ ;  /* 0x0001000012087824 */ /* 0x004fc800078e00ff */
[----:B------:R-:W-:Y:S01]  /*29f0*/  FMUL R3, R8, R57 ;  /* 0x0000003908037220 */ /* 0x000fe20000400000 */
[----:B------:R-:W-:-:S03]  /*2a00*/  LEA R8, P3, R12, R78, 0x1 ;  /* 0x0000004e0c087211 */ /* 0x000fc600078608ff */
[----:B------:R-:W-:Y:S01]  /*2a10*/  FFMA R3, R26, R56, R3 ;  /* 0x000000381a037223 */ /* 0x000fe20000000003 */
[----:B------:R-:W-:-:S04]  /*2a20*/  LEA.HI.X R9, R12, R79, R9, 0x1, P3 ;  /* 0x0000004f0c097211 */ /* 0x000fc800018f0c09 */
[----:B------:R-:W-:-:S05]  /*2a30*/  F2FP.BF16.F32.PACK_AB R3, RZ, R3 ;  /* 0x00000003ff03723e */ /* 0x000fca00000010ff */
[----:B------:R1:W-:Y:S01]  /*2a40*/  @P2 STG.E.U16 desc[UR36][R10.64], R3 ;  /* 0x000000030a002986 */ /* 0x0003e2000c101524 */
[----:B------:R-:W-:Y:S05]  /*2a50*/  @!P0 BRA `(.L_x_37) ;  /* 0x0000000000048947 */ /* 0x000fea0003800000 */
[----:B------:R2:W5:Y:S02]  /*2a60*/  LDG.E.LTC128B.U16 R18, desc[UR36][R8.64+0x2] ;  /* 0x0000022408127981 */ /* 0x000564000c1e1520 */
.L_x_37:
[----:B------:R-:W-:Y:S05]  /*2a70*/  BSYNC B1 ;  /* 0x0000000000017941 */ /* 0x000fea0003800000 */
.L_x_36:
[----:B-----5:R-:W-:Y:S01]  /*2a80*/  IMAD.U32 R12, R18, 0x10000, RZ ;  /* 0x00010000120c7824 */ /* 0x020fe200078e00ff */
[----:B------:R-:W-:Y:S01]  /*2a90*/  ISETP.GT.AND P1, PT, R22, 0x8, PT ;  /* 0x000000081600780c */ /* 0x000fe20003f24270 */
[----:B------:R-:W-:Y:S02]  /*2aa0*/  BSSY B1, `(.L_x_38) ;  /* 0x0000008000017945 */ /* 0x000fe40003800000 */
[----:B------:R-:W-:Y:S01]  /*2ab0*/  FMUL R12, R12, R57 ;  /* 0x000000390c0c7220 */ /* 0x000fe20000400000 */
[----:B------:R-:W-:-:S03]  /*2ac0*/  ISETP.GT.AND P2, PT, R0, RZ, P1 ;  /* 0x000000ff0000720c */ /* 0x000fc60000f44270 */
[----:B------:R-:W-:-:S05]  /*2ad0*/  FFMA R12, R27, R56, R12 ;  /* 0x000000381b0c7223 */ /* 0x000fca000000000c */
[----:B------:R-:W-:-:S05]  /*2ae0*/  F2FP.BF16.F32.PACK_AB R12, RZ, R12 ;  /* 0x0000000cff0c723e */ /* 0x000fca00000010ff */
[----:B------:R3:W-:Y:S01]  /*2af0*/  @P0 STG.E.U16 desc[UR36][R10.64+0x2], R12 ;  /* 0x0000020c0a000986 */ /* 0x0007e2000c101524 */
[----:B------:R-:W-:Y:S05]  /*2b00*/  @!P2 BRA `(.L_x_39) ;  /* 0x000000000004a947 */ /* 0x000fea0003800000 */
[----:B------:R4:W5:Y:S02]  /*2b10*/  LDG.E.LTC128B.U16 R18, desc[UR36][R4.64+0x10] ;  /* 0x0000102404127981 */ /* 0x000964000c1e1520 */
.L_x_39:
[----:B------:R-:W-:Y:S05]  /*2b20*/  BSYNC B1 ;  /* 0x0000000000017941 */ /* 0x000fea0003800000 */
.L_x_38:
[----:B---3-5:R-:W-:Y:S01]  /*2b30*/  IMAD.U32 R12, R18, 0x10000, RZ ;  /* 0x00010000120c7824 */ /* 0x028fe200078e00ff */
[----:B------:R-:W-:Y:S01]  /*2b40*/  ISETP.GT.AND P0, PT, R22, 0x9, PT ;  /* 0x000000091600780c */ /* 0x000fe20003f04270 */
[----:B------:R-:W-:Y:S02]  /*2b50*/  BSSY B1, `(.L_x_40) ;  /* 0x0000008000017945 */ /* 0x000fe40003800000 */
[----:B-1----:R-:W-:Y:S01]  /*2b60*/  FMUL R3, R12, R57 ;  /* 0x000000390c037220 */ /* 0x002fe20000400000 */
[----:B------:R-:W-:-:S03]  /*2b70*/  ISETP.GT.AND P3, PT, R0, RZ, P0 ;  /* 0x000000ff0000720c */ /* 0x000fc60000764270 */
[----:B------:R-:W-:-:S05]  /*2b80*/  FFMA R3, R28, R56, R3 ;  /* 0x000000381c037223 */ /* 0x000fca0000000003 */
[----:B------:R-:W-:-:S05]  /*2b90*/  F2FP.BF16.F32.PACK_AB R3, RZ, R3 ;  /* 0x00000003ff03723e */ /* 0x000fca00000010ff */
[----:B------:R1:W-:Y:S01]  /*2ba0*/  @P2 STG.E.U16 desc[UR36][R6.64+0x10], R3 ;  /* 0x0000100306002986 */ /* 0x0003e2000c101524 */
[----:B------:R-:W-:Y:S05]  /*2bb0*/  @!P3 BRA `(.L_x_41) ;  /* 0x000000000004b947 */ /* 0x000fea0003800000 */
[----:B------:R3:W5:Y:S02]  /*2bc0*/  LDG.E.LTC128B.U16 R18, desc[UR36][R4.64+0x12] ;  /* 0x0000122404127981 */ /* 0x000764000c1e1520 */
.L_x_41:
[----:B------:R-:W-:Y:S05]  /*2bd0*/  BSYNC B1 ;  /* 0x0000000000017941 */ /* 0x000fea0003800000 */
.L_x_40:
[----:B-----5:R-:W-:Y:S01]  /*2be0*/  IMAD.U32 R12, R18, 0x10000, RZ ;  /* 0x00010000120c7824 */ /* 0x020fe200078e00ff */
[----:B------:R-:W-:Y:S01]  /*2bf0*/  ISETP.GT.AND P1, PT, R0, 0x8, P1 ;  /* 0x000000080000780c */ /* 0x000fe20000f24270 */
[----:B------:R-:W-:Y:S02]  /*2c00*/  BSSY B1, `(.L_x_42) ;  /* 0x0000007000017945 */ /* 0x000fe40003800000 */
[----:B------:R-:W-:-:S04]  /*2c10*/  FMUL R12, R12, R57 ;  /* 0x000000390c0c7220 */ /* 0x000fc80000400000 */
[----:B------:R-:W-:-:S05]  /*2c20*/  FFMA R12, R29, R56, R12 ;  /* 0x000000381d0c7223 */ /* 0x000fca000000000c */
[----:B------:R-:W-:-:S05]  /*2c30*/  F2FP.BF16.F32.PACK_AB R12, RZ, R12 ;  /* 0x0000000cff0c723e */ /* 0x000fca00000010ff */
[----:B------:R0:W-:Y:S01]  /*2c40*/  @P3 STG.E.U16 desc[UR36][R6.64+0x12], R12 ;  /* 0x0000120c06003986 */ /* 0x0001e2000c101524 */
[----:B------:R-:W-:Y:S05]  /*2c50*/  @!P1 BRA `(.L_x_43) ;  /* 0x0000000000049947 */ /* 0x000fea0003800000 */
[----:B------:R0:W5:Y:S02]  /*2c60*/  LDG.E.LTC128B.U16 R18, desc[UR36][R8.64+0x10] ;  /* 0x0000102408127981 */ /* 0x000164000c1e1520 */
.L_x_43:
[----:B------:R-:W-:Y:S05]  /*2c70*/  BSYNC B1 ;  /* 0x0000000000017941 */ /* 0x000fea0003800000 */
.L_x_42:
[----:B0----5:R-:W-:Y:S01]  /*2c80*/  IMAD.U32 R12, R18, 0x10000, RZ ;  /* 0x00010000120c7824 */ /* 0x021fe200078e00ff */
[----:B------:R-:W-:Y:S01]  /*2c90*/  ISETP.GT.AND P0, PT, R0, 0x8, P0 ;  /* 0x000000080000780c */ /* 0x000fe20000704270 */
[----:B------:R-:W-:Y:S02]  /*2ca0*/  BSSY B1, `(.L_x_44) ;  /* 0x0000007000017945 */ /* 0x000fe40003800000 */
[----:B-1----:R-:W-:-:S04]  /*2cb0*/  FMUL R3, R12, R57 ;  /* 0x000000390c037220 */ /* 0x002fc80000400000 */
[----:B------:R-:W-:-:S05]  /*2cc0*/  FFMA R3, R30, R56, R3 ;  /* 0x000000381e037223 */ /* 0x000fca0000000003 */
[----:B------:R-:W-:-:S05]  /*2cd0*/  F2FP.BF16.F32.PACK_AB R3, RZ, R3 ;  /* 0x00000003ff03723e */ /* 0x000fca00000010ff */
[----:B------:R0:W-:Y:S01]  /*2ce0*/  @P1 STG.E.U16 desc[UR36][R10.64+0x10], R3 ;  /* 0x000010030a001986 */ /* 0x0001e2000c101524 */
[----:B------:R-:W-:Y:S05]  /*2cf0*/  @!P0 BRA `(.L_x_45) ;  /* 0x0000000000048947 */ /* 0x000fea0003800000 */
[----:B------:R1:W5:Y:S02]  /*2d00*/  LDG.E.LTC128B.U16 R18, desc[UR36][R8.64+0x12] ;  /* 0x0000122408127981 */ /* 0x000364000c1e1520 */
.L_x_45:
[----:B------:R-:W-:Y:S05]  /*2d10*/  BSYNC B1 ;  /* 0x0000000000017941 */ /* 0x000fea0003800000 */
.L_x_44:
        /* <DEDUP_REMOVED lines=10> */
.L_x_47:
[----:B------:R-:W-:Y:S05]  /*2dc0*/  BSYNC B1 ;  /* 0x0000000000017941 */ /* 0x000fea0003800000 */
.L_x_46:
[----:B0----5:R-:W-:Y:S01]  /*2dd0*/  IMAD.U32 R12, R18, 0x10000, RZ ;  /* 0x00010000120c7824 */ /* 0x021fe200078e00ff */
        /* <DEDUP_REMOVED lines=9> */
.L_x_49:
[----:B------:R-:W-:Y:S05]  /*2e70*/  BSYNC B1 ;  /* 0x0000000000017941 */ /* 0x000fea0003800000 */
.L_x_48:
        /* <DEDUP_REMOVED lines=9> */
.L_x_51:
[----:B------:R-:W-:Y:S05]  /*2f10*/  BSYNC B1 ;  /* 0x0000000000017941 */ /* 0x000fea0003800000 */
.L_x_50:
[----:B0----5:R-:W-:Y:S01]  /*2f20*/  IMAD.U32 R12, R18, 0x10000, RZ ;  /* 0x00010000120c7824 */ /* 0x021fe200078e00ff */
        /* <DEDUP_REMOVED lines=8> */
.L_x_53:
[----:B------:R-:W-:Y:S05]  /*2fb0*/  BSYNC B1 ;  /* 0x0000000000017941 */ /* 0x000fea0003800000 */
.L_x_52:
        /* <DEDUP_REMOVED lines=10> */
.L_x_55:
[----:B------:R-:W-:Y:S05]  /*3060*/  BSYNC B1 ;  /* 0x0000000000017941 */ /* 0x000fea0003800000 */
.L_x_54:
        /* <DEDUP_REMOVED lines=10> */
.L_x_57:
[----:B------:R-:W-:Y:S05]  /*3110*/  BSYNC B1 ;  /* 0x0000000000017941 */ /* 0x000fea0003800000 */
.L_x_56:
        /* <DEDUP_REMOVED lines=9> */
.L_x_59:
[----:B------:R-:W-:Y:S05]  /*31b0*/  BSYNC B1 ;  /* 0x0000000000017941 */ /* 0x000fea0003800000 */
.L_x_58:
        /* <DEDUP_REMOVED lines=9> */
.L_x_61:
[----:B------:R-:W-:Y:S05]  /*3250*/  BSYNC B1 ;  /* 0x0000000000017941 */ /* 0x000fea0003800000 */
.L_x_60:
        /* <DEDUP_REMOVED lines=10> */
.L_x_63:
[----:B------:R-:W-:Y:S05]  /*3300*/  BSYNC B1 ;  /* 0x0000000000017941 */ /* 0x000fea0003800000 */
.L_x_62:
        /* <DEDUP_REMOVED lines=10> */
.L_x_65:
[----:B------:R-:W-:Y:S05]  /*33b0*/  BSYNC B1 ;  /* 0x0000000000017941 */ /* 0x000fea0003800000 */
.L_x_64:
        /* <DEDUP_REMOVED lines=9> */
.L_x_67:
[----:B------:R-:W-:Y:S05]  /*3450*/  BSYNC B1 ;  /* 0x0000000000017941 */ /* 0x000fea0003800000 */
.L_x_66:
        /* <DEDUP_REMOVED lines=9> */
.L_x_69:
[----:B------:R-:W-:Y:S05]  /*34f0*/  BSYNC B1 ;  /* 0x0000000000017941 */ /* 0x000fea0003800000 */
.L_x_68:
        /* <DEDUP_REMOVED lines=10> */
.L_x_71:
[----:B------:R-:W-:Y:S05]  /*35a0*/  BSYNC B1 ;  /* 0x0000000000017941 */ /* 0x000fea0003800000 */
.L_x_70:
        /* <DEDUP_REMOVED lines=10> */
.L_x_73:
[----:B------:R-:W-:Y:S05]  /*3650*/  BSYNC B1 ;  /* 0x0000000000017941 */ /* 0x000fea0003800000 */
.L_x_72:
        /* <DEDUP_REMOVED lines=9> */
.L_x_75:
[----:B------:R-:W-:Y:S05]  /*36f0*/  BSYNC B1 ;  /* 0x0000000000017941 */ /* 0x000fea0003800000 */
.L_x_74:
        /* <DEDUP_REMOVED lines=9> */
.L_x_77:
[----:B------:R-:W-:Y:S05]  /*3790*/  BSYNC B1 ;  /* 0x0000000000017941 */ /* 0x000fea0003800000 */
.L_x_76:
        /* <DEDUP_REMOVED lines=10> */
.L_x_79:
[----:B------:R-:W-:Y:S05]  /*3840*/  BSYNC B1 ;  /* 0x0000000000017941 */ /* 0x000fea0003800000 */
.L_x_78:
        /* <DEDUP_REMOVED lines=10> */
.L_x_81:
[----:B------:R-:W-:Y:S05]  /*38f0*/  BSYNC B1 ;  /* 0x0000000000017941 */ /* 0x000fea0003800000 */
.L_x_80:
        /* <DEDUP_REMOVED lines=9> */
.L_x_83:
[----:B------:R-:W-:Y:S05]  /*3990*/  BSYNC B1 ;  /* 0x0000000000017941 */ /* 0x000fea0003800000 */
.L_x_82:
        /* <DEDUP_REMOVED lines=9> */
.L_x_85:
[----:B------:R-:W-:Y:S05]  /*3a30*/  BSYNC B1 ;  /* 0x0000000000017941 */ /* 0x000fea0003800000 */
.L_x_84:
        /* <DEDUP_REMOVED lines=10> */
.L_x_87:
[----:B------:R-:W-:Y:S05]  /*3ae0*/  BSYNC B1 ;  /* 0x0000000000017941 */ /* 0x000fea0003800000 */
.L_x_86:
        /* <DEDUP_REMOVED lines=10> */
.L_x_89:
[----:B------:R-:W-:Y:S05]  /*3b90*/  BSYNC B1 ;  /* 0x0000000000017941 */ /* 0x000fea0003800000 */
.L_x_88:
[----:B0--345:R-:W-:Y:S01]  /*3ba0*/  IMAD.U32 R4, R18, 0x10000, RZ ;  /* 0x0001000012047824 */ /* 0x039fe200078e00ff */
        /* <DEDUP_REMOVED lines=8> */
.L_x_91:
[----:B------:R-:W-:Y:S05]  /*3c30*/  BSYNC B1 ;  /* 0x0000000000017941 */ /* 0x000fea0003800000 */
.L_x_90:
[----:B0----5:R-:W-:Y:S01]  /*3c40*/  IMAD.U32 R4, R18, 0x10000, RZ ;  /* 0x0001000012047824 */ /* 0x021fe200078e00ff */
[----:B------:R-:W-:Y:S01]  /*3c50*/  ISETP.GT.AND P0, PT, R0, 0x8, P0 ;  /* 0x000000080000780c */ /* 0x000fe20000704270 */
[----:B------:R-:W-:Y:S01]  /*3c60*/  @P1 IMAD.MOV.U32 R5, RZ, RZ, R11 ;  /* 0x000000ffff051224 */ /* 0x000fe200078e000b */
[----:B------:R-:W-:Y:S01]  /*3c70*/  BSSY B1, `(.L_x_92) ;  /* 0x0000008000017945 */ /* 0x000fe20003800000 */
[----:B------:R-:W-:Y:S01]  /*3c80*/  FMUL R3, R4, R57 ;  /* 0x0000003904037220 */ /* 0x000fe20000400000 */
[----:B------:R-:W-:-:S03]  /*3c90*/  @P1 IMAD.MOV.U32 R4, RZ, RZ, R10 ;  /* 0x000000ffff041224 */ /* 0x000fc600078e000a */
[----:B------:R-:W-:-:S05]  /*3ca0*/  FFMA R3, R54, R56, R3 ;  /* 0x0000003836037223 */ /* 0x000fca0000000003 */
[----:B------:R-:W-:-:S05]  /*3cb0*/  F2FP.BF16.F32.PACK_AB R3, RZ, R3 ;  /* 0x00000003ff03723e */ /* 0x000fca00000010ff */
[----:B------:R0:W-:Y:S01]  /*3cc0*/  @P1 STG.E.U16 desc[UR36][R4.64+0x70], R3 ;  /* 0x0000700304001986 */ /* 0x0001e2000c101524 */
[----:B------:R-:W-:Y:S05]  /*3cd0*/  @!P0 BRA `(.L_x_93) ;  /* 0x0000000000048947 */ /* 0x000fea0003800000 */
[----:B------:R4:W5:Y:S02]  /*3ce0*/  LDG.E.LTC128B.U16 R18, desc[UR36][R8.64+0x72] ;  /* 0x0000722408127981 */ /* 0x000964000c1e1520 */
.L_x_93:
[----:B------:R-:W-:Y:S05]  /*3cf0*/  BSYNC B1 ;  /* 0x0000000000017941 */ /* 0x000fea0003800000 */
.L_x_92:
[----:B------:R-:W-:Y:S05]  /*3d00*/  @!P0 BRA `(.L_x_94) ;  /* 0x0000000800708947 */ /* 0x000fea0003800000 */
[----:B-----5:R-:W-:-:S04]  /*3d10*/  IMAD.U32 R18, R18, 0x10000, RZ ;  /* 0x0001000012127824 */ /* 0x020fc800078e00ff */
[----:B------:R-:W-:-:S04]  /*3d20*/  FMUL R18, R18, R57 ;  /* 0x0000003912127220 */ /* 0x000fc80000400000 */
[----:B------:R-:W-:-:S05]  /*3d30*/  FFMA R18, R55, R56, R18 ;  /* 0x0000003837127223 */ /* 0x000fca0000000012 */
[----:B------:R-:W-:-:S05]  /*3d40*/  F2FP.BF16.F32.PACK_AB R18, RZ, R18 ;  /* 0x00000012ff12723e */ /* 0x000fca00000010ff */
[----:B------:R0:W-:Y:S01]  /*3d50*/  STG.E.U16 desc[UR36][R10.64+0x72], R18 ;  /* 0x000072120a007986 */ /* 0x0001e2000c101524 */
[----:B------:R-:W-:Y:S05]  /*3d60*/  BRA `(.L_x_94) ;  /* 0x0000000800587947 */ /* 0x000fea0003800000 */
.L_x_33:
[----:B------:R-:W-:Y:S01]  /*3d70*/  ISETP.GT.AND P3, PT, R22, 0x1, PT ;  /* 0x000000011600780c */ /* 0x000fe20003f64270 */
[----:B------:R-:W-:Y:S01]  /*3d80*/  ULDC.64 UR4, c[0x0][0x5c0] ;  /* 0x0001700000047ab9 */ /* 0x000fe20000000a00 */
[-C--:B------:R-:W-:Y:S01]  /*3d90*/  FMUL R24, R24, R56.reuse ;  /* 0x0000003818187220 */ /* 0x080fe20000400000 */
[----:B------:R-:W-:Y:S01]  /*3da0*/  LEA R4, P4, R70, UR4, 0x1 ;  /* 0x0000000446047c11 */ /* 0x000fe2000f8808ff */
[-C--:B------:R-:W-:Y:S01]  /*3db0*/  FMUL R25, R25, R56.reuse ;  /* 0x0000003819197220 */ /* 0x080fe20000400000 */
[----:B------:R-:W-:Y:S01]  /*3dc0*/  ISETP.GT.AND P0, PT, R0, RZ, P3 ;  /* 0x000000ff0000720c */ /* 0x000fe20001f04270 */
[----:B------:R-:W-:Y:S01]  /*3dd0*/  FMUL R26, R26, R56 ;  /* 0x000000381a1a7220 */ /* 0x000fe20000400000 */
[----:B------:R-:W-:Y:S01]  /*3de0*/  F2FP.BF16.F32.PACK_AB R24, RZ, R24 ;  /* 0x00000018ff18723e */ /* 0x000fe200000010ff */
[-C--:B------:R-:W-:Y:S01]  /*3df0*/  FMUL R27, R27, R56.reuse ;  /* 0x000000381b1b7220 */ /* 0x080fe20000400000 */
[----:B------:R-:W-:Y:S01]  /*3e00*/  LEA.HI.X R5, R70, UR5, R7, 0x1, P4 ;  /* 0x0000000546057c11 */ /* 0x000fe2000a0f0c07 */
[-C--:B------:R-:W-:Y:S01]  /*3e10*/  FMUL R28, R28, R56.reuse ;  /* 0x000000381c1c7220 */ /* 0x080fe20000400000 */
[----:B------:R-:W-:Y:S01]  /*3e20*/  F2FP.BF16.F32.PACK_AB R25, RZ, R25 ;  /* 0x00000019ff19723e */ /* 0x000fe200000010ff */
[-C--:B------:R-:W-:Y:S01]  /*3e30*/  FMUL R29, R29, R56.reuse ;  /* 0x000000381d1d7220 */ /* 0x080fe20000400000 */
[----:B------:R-:W-:Y:S01]  /*3e40*/  ISETP.GT.AND P2, PT, R0, 0x8, P2 ;  /* 0x000000080000780c */ /* 0x000fe20001744270 */
[----:B------:R-:W-:Y:S01]  /*3e50*/  @P1 STG.E.U16 desc[UR36][R4.64], R24 ;  /* 0x0000001804001986 */ /* 0x000fe2000c101524 */
[----:B------:R-:W-:Y:S01]  /*3e60*/  ISETP.GT.AND P1, PT, R22, 0x8, PT ;  /* 0x000000081600780c */ /* 0x000fe20003f24270 */
[----:B------:R-:W-:Y:S01]  /*3e70*/  FMUL R30, R30, R56 ;  /* 0x000000381e1e7220 */ /* 0x000fe20000400000 */
[C---:B------:R-:W-:Y:S01]  /*3e80*/  SHF.L.U64.HI R3, R62.reuse, 0x1, R63 ;  /* 0x000000013e037819 */ /* 0x040fe2000001023f */
[----:B------:R-:W-:Y:S01]  /*3e90*/  @P0 STG.E.U16 desc[UR36][R4.64+0x2], R25 ;  /* 0x0000021904000986 */ /* 0x000fe2000c101524 */
[----:B------:R-:W-:Y:S01]  /*3ea0*/  LEA R6, P5, R62, R4, 0x1 ;  /* 0x000000043e067211 */ /* 0x000fe200078a08ff */
[-C--:B------:R-:W-:Y:S01]  /*3eb0*/  FMUL R31, R31, R56.reuse ;  /* 0x000000381f1f7220 */ /* 0x080fe20000400000 */
[----:B------:R-:W-:Y:S01]  /*3ec0*/  ISETP.GT.AND P3, PT, R0, 0x8, P3 ;  /* 0x000000080000780c */ /* 0x000fe20001f64270 */
[-C--:B------:R-:W-:Y:S01]  /*3ed0*/  FMUL R32, R32, R56.reuse ;  /* 0x0000003820207220 */ /* 0x080fe20000400000 */
[----:B------:R-:W-:Y:S01]  /*3ee0*/  ISETP.GT.AND P0, PT, R22, 0x9, PT ;  /* 0x000000091600780c */ /* 0x000fe20003f04270 */
[----:B------:R-:W-:Y:S01]  /*3ef0*/  IMAD.X R7, R3, 0x1, R5, P5 ;  /* 0x0000000103077824 */ /* 0x000fe200028e0605 */
[----:B------:R-:W-:Y:S01]  /*3f00*/  ISETP.GT.AND P4, PT, R0, RZ, P1 ;  /* 0x000000ff0000720c */ /* 0x000fe20000f84270 */
[----:B------:R-:W-:Y:S01]  /*3f10*/  FMUL R33, R33, R56 ;  /* 0x0000003821217220 */ /* 0x000fe20000400000 */
[----:B------:R-:W-:Y:S01]  /*3f20*/  F2FP.BF16.F32.PACK_AB R26, RZ, R26 ;  /* 0x0000001aff1a723e */ /* 0x000fe200000010ff */
[-C--:B------:R-:W-:Y:S01]  /*3f30*/  FMUL R34, R34, R56.reuse ;  /* 0x0000003822227220 */ /* 0x080fe20000400000 */
[----:B------:R-:W-:Y:S01]  /*3f40*/  ISETP.GT.AND P5, PT, R0, RZ, P0 ;  /* 0x000000ff0000720c */ /* 0x000fe200007a4270 */
[----:B------:R-:W-:Y:S01]  /*3f50*/  FMUL R35, R35, R56 ;  /* 0x0000003823237220 */ /* 0x000fe20000400000 */
[----:B------:R-:W-:Y:S01]  /*3f60*/  F2FP.BF16.F32.PACK_AB R27, RZ, R27 ;  /* 0x0000001bff1b723e */ /* 0x000fe200000010ff */
[----:B------:R-:W-:Y:S01]  /*3f70*/  @P2 STG.E.U16 desc[UR36][R6.64], R26 ;  /* 0x0000001a06002986 */ /* 0x000fe2000c101524 */
[----:B------:R-:W-:Y:S01]  /*3f80*/  F2FP.BF16.F32.PACK_AB R28, RZ, R28 ;  /* 0x0000001cff1c723e */ /* 0x000fe200000010ff */
[-C--:B------:R-:W-:Y:S01]  /*3f90*/  FMUL R36, R36, R56.reuse ;  /* 0x0000003824247220 */ /* 0x080fe20000400000 */
[----:B------:R-:W-:Y:S01]  /*3fa0*/  ISETP.GT.AND P2, PT, R0, 0x8, P1 ;  /* 0x000000080000780c */ /* 0x000fe20000f44270 */
[----:B------:R-:W-:Y:S01]  /*3fb0*/  @P3 STG.E.U16 desc[UR36][R6.64+0x2], R27 ;  /* 0x0000021b06003986 */ /* 0x000fe2000c101524 */
[----:B------:R-:W-:Y:S01]  /*3fc0*/  ISETP.GT.AND P1, PT, R22, 0x10, PT ;  /* 0x000000101600780c */ /* 0x000fe20003f24270 */
[-C--:B------:R-:W-:Y:S01]  /*3fd0*/  FMUL R37, R37, R56.reuse ;  /* 0x0000003825257220 */ /* 0x080fe20000400000 */
[----:B------:R-:W-:Y:S01]  /*3fe0*/  F2FP.BF16.F32.PACK_AB R29, RZ, R29 ;  /* 0x0000001dff1d723e */ /* 0x000fe200000010ff */
[----:B------:R-:W-:Y:S01]  /*3ff0*/  @P4 STG.E.U16 desc[UR36][R4.64+0x10], R28 ;  /* 0x0000101c04004986 */ /* 0x000fe2000c101524 */
[----:B------:R-:W-:Y:S01]  /*4000*/  ISETP.GT.AND P3, PT, R0, 0x8, P0 ;  /* 0x000000080000780c */ /* 0x000fe20000764270 */
[-C--:B------:R-:W-:Y:S01]  /*4010*/  FMUL R38, R38, R56.reuse ;  /* 0x0000003826267220 */ /* 0x080fe20000400000 */
[----:B------:R-:W-:Y:S01]  /*4020*/  ISETP.GT.AND P0, PT, R22, 0x11, PT ;  /* 0x000000111600780c */ /* 0x000fe20003f04270 */
[----:B------:R-:W-:Y:S01]  /*4030*/  @P5 STG.E.U16 desc[UR36][R4.64+0x12], R29 ;  /* 0x0000121d04005986 */ /* 0x000fe2000c101524 */
        /* <DEDUP_REMOVED lines=40> */
[C---:B------:R-:W-:Y:S01]  /*42c0*/  ISETP.GT.AND P4, PT, R0.reuse, RZ, P1 ;  /* 0x000000ff0000720c */ /* 0x040fe20000f84270 */
[-C--:B------:R-:W-:Y:S01]  /*42d0*/  FMUL R51, R51, R56.reuse ;  /* 0x0000003833337220 */ /* 0x080fe20000400000 */
[----:B------:R-:W-:Y:S01]  /*42e0*/  ISETP.GT.AND P5, PT, R0, RZ, P0 ;  /* 0x000000ff0000720c */ /* 0x000fe200007a4270 */
[----:B------:R-:W-:Y:S01]  /*42f0*/  FMUL R52, R52, R56 ;  /* 0x0000003834347220 */ /* 0x000fe20000400000 */
[----:B------:R-:W-:Y:S01]  /*4300*/  F2FP.BF16.F32.PACK_AB R38, RZ, R38 ;  /* 0x00000026ff26723e */ /* 0x000fe200000010ff */
[-C--:B------:R-:W-:Y:S01]  /*4310*/  FMUL R53, R53, R56.reuse ;  /* 0x0000003835357220 */ /* 0x080fe20000400000 */
[----:B------:R-:W-:Y:S01]  /*4320*/  F2FP.BF16.F32.PACK_AB R39, RZ, R39 ;  /* 0x00000027ff27723e */ /* 0x000fe200000010ff */
[----:B------:R-:W-:Y:S01]  /*4330*/  FMUL R54, R54, R56 ;  /* 0x0000003836367220 */ /* 0x000fe20000400000 */
[----:B------:R-:W-:Y:S01]  /*4340*/  F2FP.BF16.F32.PACK_AB R40, RZ, R40 ;  /* 0x00000028ff28723e */ /* 0x000fe200000010ff */
[----:B------:R-:W-:Y:S01]  /*4350*/  @P2 STG.E.U16 desc[UR36][R6.64+0x30], R38 ;  /* 0x0000302606002986 */ /* 0x000fe2000c101524 */
[----:B------:R-:W-:Y:S01]  /*4360*/  F2FP.BF16.F32.PACK_AB R41, RZ, R41 ;  /* 0x00000029ff29723e */ /* 0x000fe200000010ff */
[----:B------:R-:W-:Y:S01]  /*4370*/  FMUL R55, R55, R56 ;  /* 0x0000003837377220 */ /* 0x000fe20000400000 */
[C---:B------:R-:W-:Y:S01]  /*4380*/  ISETP.GT.AND P1, PT, R0.reuse, 0x8, P1 ;  /* 0x000000080000780c */ /* 0x040fe20000f24270 */
[----:B------:R-:W-:Y:S01]  /*4390*/  @P3 STG.E.U16 desc[UR36][R6.64+0x32], R39 ;  /* 0x0000322706003986 */ /* 0x000fe2000c101524 */
[----:B------:R-:W-:-:S02]  /*43a0*/  ISETP.GT.AND P2, PT, R0, 0x8, P0 ;  /* 0x000000080000780c */ /* 0x000fc40000744270 */
[----:B------:R-:W-:Y:S01]  /*43b0*/  F2FP.BF16.F32.PACK_AB R42, RZ, R42 ;  /* 0x0000002aff2a723e */ /* 0x000fe200000010ff */
[----:B------:R-:W-:Y:S01]  /*43c0*/  @P4 STG.E.U16 desc[UR36][R4.64+0x40], R40 ;  /* 0x0000402804004986 */ /* 0x000fe2000c101524 */
[C---:B------:R-:W-:Y:S02]  /*43d0*/  ISETP.GT.AND P4, PT, R22.reuse, 0x28, PT ;  /* 0x000000281600780c */ /* 0x040fe40003f84270 */
[----:B------:R-:W-:Y:S01]  /*43e0*/  ISETP.GT.AND P0, PT, R22, 0x29, PT ;  /* 0x000000291600780c */ /* 0x000fe20003f04270 */
[----:B------:R-:W-:Y:S01]  /*43f0*/  @P5 STG.E.U16 desc[UR36][R4.64+0x42], R41 ;  /* 0x0000422904005986 */ /* 0x000fe2000c101524 */
[----:B------:R-:W-:Y:S02]  /*4400*/  ISETP.GT.AND P5, PT, R0, RZ, P4 ;  /* 0x000000ff0000720c */ /* 0x000fe400027a4270 */
[----:B------:R-:W-:Y:S01]  /*4410*/  F2FP.BF16.F32.PACK_AB R43, RZ, R43 ;  /* 0x0000002bff2b723e */ /* 0x000fe200000010ff */
[----:B------:R-:W-:Y:S01]  /*4420*/  @P1 STG.E.U16 desc[UR36][R6.64+0x40], R42 ;  /* 0x0000402a06001986 */ /* 0x000fe2000c101524 */
[----:B------:R-:W-:-:S02]  /*4430*/  F2FP.BF16.F32.PACK_AB R44, RZ, R44 ;  /* 0x0000002cff2c723e */ /* 0x000fc400000010ff */
[C---:B------:R-:W-:Y:S01]  /*4440*/  ISETP.GT.AND P3, PT, R0.reuse, RZ, P0 ;  /* 0x000000ff0000720c */ /* 0x040fe20000764270 */
[----:B------:R-:W-:Y:S01]  /*4450*/  @P2 STG.E.U16 desc[UR36][R6.64+0x42], R43 ;  /* 0x0000422b06002986 */ /* 0x000fe2000c101524 */
[C---:B------:R-:W-:Y:S02]  /*4460*/  ISETP.GT.AND P4, PT, R0.reuse, 0x8, P4 ;  /* 0x000000080000780c */ /* 0x040fe40002784270 */
[----:B------:R-:W-:Y:S02]  /*4470*/  F2FP.BF16.F32.PACK_AB R45, RZ, R45 ;  /* 0x0000002dff2d723e */ /* 0x000fe400000010ff */
[----:B------:R-:W-:Y:S01]  /*4480*/  F2FP.BF16.F32.PACK_AB R46, RZ, R46 ;  /* 0x0000002eff2e723e */ /* 0x000fe200000010ff */
[----:B------:R-:W-:Y:S01]  /*4490*/  @P5 STG.E.U16 desc[UR36][R4.64+0x50], R44 ;  /* 0x0000502c04005986 */ /* 0x000fe2000c101524 */
[----:B------:R-:W-:Y:S02]  /*44a0*/  ISETP.GT.AND P5, PT, R0, 0x8, P0 ;  /* 0x000000080000780c */ /* 0x000fe400007a4270 */
[----:B------:R-:W-:-:S02]  /*44b0*/  F2FP.BF16.F32.PACK_AB R47, RZ, R47 ;  /* 0x0000002fff2f723e */ /* 0x000fc400000010ff */
[C---:B------:R-:W-:Y:S01]  /*44c0*/  ISETP.GT.AND P2, PT, R22.reuse, 0x31, PT ;  /* 0x000000311600780c */ /* 0x040fe20003f44270 */
[----:B------:R-:W-:Y:S01]  /*44d0*/  @P3 STG.E.U16 desc[UR36][R4.64+0x52], R45 ;  /* 0x0000522d04003986 */ /* 0x000fe2000c101524 */
[----:B------:R-:W-:Y:S02]  /*44e0*/  ISETP.GT.AND P3, PT, R22, 0x30, PT ;  /* 0x000000301600780c */ /* 0x000fe40003f64270 */
[----:B------:R-:W-:Y:S01]  /*44f0*/  F2FP.BF16.F32.PACK_AB R48, RZ, R48 ;  /* 0x00000030ff30723e */ /* 0x000fe200000010ff */
[----:B------:R-:W-:Y:S01]  /*4500*/  @P4 STG.E.U16 desc[UR36][R6.64+0x50], R46 ;  /* 0x0000502e06004986 */ /* 0x000fe2000c101524 */
[C---:B------:R-:W-:Y:S02]  /*4510*/  ISETP.GT.AND P4, PT, R0.reuse, RZ, P2 ;  /* 0x000000ff0000720c */ /* 0x040fe40001784270 */
[----:B------:R-:W-:Y:S01]  /*4520*/  F2FP.BF16.F32.PACK_AB R49, RZ, R49 ;  /* 0x00000031ff31723e */ /* 0x000fe200000010ff */
[----:B------:R-:W-:Y:S01]  /*4530*/  @P5 STG.E.U16 desc[UR36][R6.64+0x52], R47 ;  /* 0x0000522f06005986 */ /* 0x000fe2000c101524 */
[----:B------:R-:W-:-:S02]  /*4540*/  ISETP.GT.AND P5, PT, R0, RZ, P3 ;  /* 0x000000ff0000720c */ /* 0x000fc40001fa4270 */
[C---:B------:R-:W-:Y:S02]  /*4550*/  ISETP.GT.AND P1, PT, R22.reuse, 0x38, PT ;  /* 0x000000381600780c */ /* 0x040fe40003f24270 */
[----:B------:R-:W-:Y:S02]  /*4560*/  ISETP.GT.AND P0, PT, R22, 0x39, PT ;  /* 0x000000391600780c */ /* 0x000fe40003f04270 */
[C---:B------:R-:W-:Y:S02]  /*4570*/  ISETP.GT.AND P3, PT, R0.reuse, 0x8, P3 ;  /* 0x000000080000780c */ /* 0x040fe40001f64270 */
[C---:B------:R-:W-:Y:S02]  /*4580*/  ISETP.GT.AND P2, PT, R0.reuse, 0x8, P2 ;  /* 0x000000080000780c */ /* 0x040fe40001744270 */
[----:B------:R-:W-:Y:S02]  /*4590*/  F2FP.BF16.F32.PACK_AB R50, RZ, R50 ;  /* 0x00000032ff32723e */ /* 0x000fe400000010ff */
[----:B------:R-:W-:Y:S01]  /*45a0*/  F2FP.BF16.F32.PACK_AB R51, RZ, R51 ;  /* 0x00000033ff33723e */ /* 0x000fe200000010ff */
[----:B------:R-:W-:Y:S01]  /*45b0*/  @P5 STG.E.U16 desc[UR36][R4.64+0x60], R48 ;  /* 0x0000603004005986 */ /* 0x000fe2000c101524 */
[----:B------:R-:W-:-:S02]  /*45c0*/  ISETP.GT.AND P5, PT, R0, RZ, P0 ;  /* 0x000000ff0000720c */ /* 0x000fc400007a4270 */
[C---:B------:R-:W-:Y:S01]  /*45d0*/  ISETP.GT.AND P0, PT, R0.reuse, 0x8, P0 ;  /* 0x000000080000780c */ /* 0x040fe20000704270 */
[----:B------:R-:W-:Y:S01]  /*45e0*/  @P4 STG.E.U16 desc[UR36][R4.64+0x62], R49 ;  /* 0x0000623104004986 */ /* 0x000fe2000c101524 */
[C---:B------:R-:W-:Y:S02]  /*45f0*/  ISETP.GT.AND P4, PT, R0.reuse, RZ, P1 ;  /* 0x000000ff0000720c */ /* 0x040fe40000f84270 */
[----:B------:R-:W-:Y:S01]  /*4600*/  ISETP.GT.AND P1, PT, R0, 0x8, P1 ;  /* 0x000000080000780c */ /* 0x000fe20000f24270 */
[----:B------:R-:W-:Y:S01]  /*4610*/  @P3 STG.E.U16 desc[UR36][R6.64+0x60], R50 ;  /* 0x0000603206003986 */ /* 0x000fe2000c101524 */
[----:B------:R-:W-:Y:S02]  /*4620*/  F2FP.BF16.F32.PACK_AB R52, RZ, R52 ;  /* 0x00000034ff34723e */ /* 0x000fe400000010ff */
[----:B------:R-:W-:Y:S01]  /*4630*/  F2FP.BF16.F32.PACK_AB R53, RZ, R53 ;  /* 0x00000035ff35723e */ /* 0x000fe200000010ff */
[----:B------:R-:W-:Y:S01]  /*4640*/  @P2 STG.E.U16 desc[UR36][R6.64+0x62], R51 ;  /* 0x0000623306002986 */ /* 0x000fe2000c101524 */
[----:B------:R-:W-:-:S02]  /*4650*/  F2FP.BF16.F32.PACK_AB R54, RZ, R54 ;  /* 0x00000036ff36723e */ /* 0x000fc400000010ff */
[----:B------:R-:W-:-:S03]  /*4660*/  F2FP.BF16.F32.PACK_AB R55, RZ, R55 ;  /* 0x00000037ff37723e */ /* 0x000fc600000010ff */
[----:B------:R-:W-:Y:S04]  /*4670*/  @P4 STG.E.U16 desc[UR36][R4.64+0x70], R52 ;  /* 0x0000703404004986 */ /* 0x000fe8000c101524 */
[----:B------:R0:W-:Y:S02]  /*4680*/  @P5 STG.E.U16 desc[UR36][R4.64+0x72], R53 ;  /* 0x0000723504005986 */ /* 0x0001e4000c101524 */
[----:B0-----:R-:W-:Y:S02]  /*4690*/  @P1 IMAD.MOV.U32 R4, RZ, RZ, R6 ;  /* 0x000000ffff041224 */ /* 0x001fe400078e0006 */
[----:B------:R-:W-:-:S05]  /*46a0*/  @P1 IMAD.MOV.U32 R5, RZ, RZ, R7 ;  /* 0x000000ffff051224 */ /* 0x000fca00078e0007 */
[----:B------:R0:W-:Y:S04]  /*46b0*/  @P1 STG.E.U16 desc[UR36][R4.64+0x70], R54 ;  /* 0x0000703604001986 */ /* 0x0001e8000c101524 */
[----:B------:R0:W-:Y:S02]  /*46c0*/  @P0 STG.E.U16 desc[UR36][R6.64+0x72], R55 ;  /* 0x0000723706000986 */ /* 0x0001e4000c101524 */
.L_x_94:
[----:B------:R-:W-:Y:S05]  /*46d0*/  BSYNC B0 ;  /* 0x0000000000007941 */ /* 0x000fea0003800000 */
.L_x_32:
[----:B0-----:R-:W2:Y:S01]  /*46e0*/  LDL.64 R4, [R1] ;  /* 0x0000000001047983 */ /* 0x001ea20000100a00 */
[----:B------:R-:W-:Y:S01]  /*46f0*/  ULDC.64 UR4, c[0x0][0x650] ;  /* 0x0001940000047ab9 */ /* 0x000fe20000000a00 */
[----:B------:R-:W-:Y:S02]  /*4700*/  IMAD.U32 R0, RZ, RZ, UR44 ;  /* 0x0000002cff007e24 */ /* 0x000fe4000f8e00ff */
[----:B------:R-:W-:Y:S02]  /*4710*/  IMAD.MOV.U32 R22, RZ, RZ, -0x1 ;  /* 0xffffffffff167424 */ /* 0x000fe400078e00ff */
[----:B------:R0:W-:Y:S01]  /*4720*/  SYNCS.ARRIVE.TRANS64.A1T0 RZ, [R0+UR48], RZ ;  /* 0x000000ff00ff79a7 */ /* 0x0001e20008100030 */
[----:B-----5:R-:W-:Y:S02]  /*4730*/  IMAD.MOV.U32 R18, RZ, RZ, -0x1 ;  /* 0xffffffffff127424 */ /* 0x020fe400078e00ff */
[----:B------:R-:W-:Y:S01]  /*4740*/  IMAD.MOV.U32 R19, RZ, RZ, -0x1 ;  /* 0xffffffffff137424 */ /* 0x000fe200078e00ff */
[----:B0-----:R-:W-:-:S02]  /*4750*/  PRMT R0, RZ, 0x7610, R0 ;  /* 0x00007610ff007816 */ /* 0x001fc40000000000 */
[----:B--2---:R-:W-:-:S05]  /*4760*/  LEA R16, P0, R4, R16, 0x1 ;  /* 0x0000001004107211 */ /* 0x004fca00078008ff */
[----:B------:R-:W-:Y:S01]  /*4770*/  IMAD.X R17, R66, 0x1, R17, P0 ;  /* 0x0000000142117824 */ /* 0x000fe200000e0611 */
[----:B------:R-:W-:-:S04]  /*4780*/  ISETP.GE.U32.AND P0, PT, R16, UR4, PT ;  /* 0x0000000410007c0c */ /* 0x000fc8000bf06070 */
[----:B------:R-:W-:-:S13]  /*4790*/  ISETP.GE.U32.AND.EX P0, PT, R17, UR5, PT, P0 ;  /* 0x0000000511007c0c */ /* 0x000fda000bf06100 */
[----:B------:R-:W-:Y:S05]  /*47a0*/  @P0 BRA `(.L_x_95) ;  /* 0x00000004004c0947 */ /* 0x000fea0003800000 */
[----:B------:R-:W0:Y:S01]  /*47b0*/  LDC.64 R10, c[0x0][0x628] ;  /* 0x00018a00ff0a7b82 */ /* 0x000e220000000a00 */
[----:B------:R-:W2:Y:S01]  /*47c0*/  S2R R12, SR_CTAID.X ;  /* 0x00000000000c7919 */ /* 0x000ea20000002500 */
[----:B-1-34-:R-:W-:Y:S02]  /*47d0*/  IMAD.MOV.U32 R8, RZ, RZ, R16 ;  /* 0x000000ffff087224 */ /* 0x01afe400078e0010 */
[----:B------:R-:W-:Y:S01]  /*47e0*/  IMAD.MOV.U32 R9, RZ, RZ, R17 ;  /* 0x000000ffff097224 */ /* 0x000fe200078e0011 */
[----:B------:R-:W1:Y:S03]  /*47f0*/  S2R R18, SR_CTAID.Y ;  /* 0x0000000000127919 */ /* 0x000e660000002600 */
[----:B------:R-:W3:Y:S08]  /*4800*/  LDC R0, c[0x0][0x630] ;  /* 0x00018c00ff007b82 */ /* 0x000ef00000000800 */
[----:B------:R-:W4:Y:S01]  /*4810*/  LDC.64 R14, c[0x0][0x620] ;  /* 0x00018800ff0e7b82 */ /* 0x000f220000000a00 */
[----:B0-----:R-:W-:-:S04]  /*4820*/  ISETP.NE.U32.AND P0, PT, R10, RZ, PT ;  /* 0x000000ff0a00720c */ /* 0x001fc80003f05070 */
[----:B------:R-:W-:-:S13]  /*4830*/  ISETP.NE.AND.EX P0, PT, R11, RZ, PT, P0 ;  /* 0x000000ff0b00720c */ /* 0x000fda0003f05300 */
[----:B-1234-:R-:W-:Y:S05]  /*4840*/  @!P0 BRA `(.L_x_96) ;  /* 0x0000000000288947 */ /* 0x01efea0003800000 */
[----:B------:R-:W0:Y:S02]  /*4850*/  LDC R3, c[0x0][0x634] ;  /* 0x00018d00ff037b82 */ /* 0x000e240000000800 */
[----:B0-----:R-:W-:-:S05]  /*4860*/  IADD3 R3, P0, R16, R3, RZ ;  /* 0x0000000310037210 */ /* 0x001fca0007f1e0ff */
        /* <DEDUP_REMOVED lines=8> */
.L_x_96:
[-CC-:B------:R-:W-:Y:S01]  /*48f0*/  SHF.R.U64 R19, R8, R0.reuse, R9.reuse ;  /* 0x0000000008137219 */ /* 0x180fe20000001209 */
[----:B------:R-:W0:Y:S01]  /*4900*/  LDC.64 R24, c[0x0][0x640] ;  /* 0x00019000ff187b82 */ /* 0x000e220000000a00 */
[----:B------:R-:W-:Y:S01]  /*4910*/  SHF.R.U32.HI R0, RZ, R0, R9 ;  /* 0x00000000ff007219 */ /* 0x000fe20000011609 */
[----:B------:R-:W-:Y:S01]  /*4920*/  ULDC UR4, c[0x0][0x150] ;  /* 0x0000540000047ab9 */ /* 0x000fe20000000800 */
[----:B------:R-:W-:Y:S02]  /*4930*/  IADD3 R3, P0, RZ, -R19, RZ ;  /* 0x80000013ff037210 */ /* 0x000fe40007f1e0ff */
[----:B------:R-:W-:-:S03]  /*4940*/  I2FP.F32.U32 R7, R12 ;  /* 0x0000000c00077245 */ /* 0x000fc60000201000 */
[----:B------:R-:W1:Y:S01]  /*4950*/  LDC R6, c[0x0][0x618] ;  /* 0x00018600ff067b82 */ /* 0x000e620000000800 */
[----:B------:R-:W-:Y:S02]  /*4960*/  IMAD.X R5, RZ, RZ, ~R0, P0 ;  /* 0x000000ffff057224 */ /* 0x000fe400000e0e00 */
[----:B------:R-:W-:Y:S01]  /*4970*/  FMUL R7, R7, UR4 ;  /* 0x0000000407077c20 */ /* 0x000fe20008400000 */
[----:B------:R-:W-:Y:S01]  /*4980*/  ULDC UR4, c[0x0][0x154] ;  /* 0x0000550000047ab9 */ /* 0x000fe20000000800 */
[-C--:B------:R-:W-:Y:S02]  /*4990*/  IMAD R0, R5, R14.reuse, RZ ;  /* 0x0000000e05007224 */ /* 0x080fe400078e02ff */
[C---:B------:R-:W-:Y:S01]  /*49a0*/  IMAD.WIDE.U32 R4, R3.reuse, R14, R16 ;  /* 0x0000000e03047225 */ /* 0x040fe200078e0010 */
[----:B------:R-:W2:Y:S01]  /*49b0*/  LDC R8, c[0x0][0x608] ;  /* 0x00018200ff087b82 */ /* 0x000ea20000000800 */
[----:B------:R-:W3:Y:S02]  /*49c0*/  F2I.U32.TRUNC.NTZ R7, R7 ;  /* 0x0000000700077305 */ /* 0x000ee4000020f000 */
[----:B------:R-:W-:Y:S01]  /*49d0*/  IMAD R3, R3, R15, R0 ;  /* 0x0000000f03037224 */ /* 0x000fe200078e0200 */
[----:B------:R-:W-:-:S03]  /*49e0*/  I2FP.F32.U32 R0, R18 ;  /* 0x0000001200007245 */ /* 0x000fc60000201000 */
[----:B------:R-:W-:Y:S01]  /*49f0*/  IMAD.IADD R3, R5, 0x1, R3 ;  /* 0x0000000105037824 */ /* 0x000fe200078e0203 */
[----:B------:R-:W4:Y:S01]  /*4a00*/  LDC R11, c[0x0][0x658] ;  /* 0x00019600ff0b7b82 */ /* 0x000f220000000800 */
[----:B0-----:R-:W-:-:S04]  /*4a10*/  ISETP.NE.U32.AND P0, PT, R24, RZ, PT ;  /* 0x000000ff1800720c */ /* 0x001fc80003f05070 */
[----:B------:R-:W-:-:S03]  /*4a20*/  ISETP.NE.AND.EX P0, PT, R25, RZ, PT, P0 ;  /* 0x000000ff1900720c */ /* 0x000fc60003f05300 */
[----:B------:R-:W0:Y:S01]  /*4a30*/  LDC R9, c[0x0][0x144] ;  /* 0x00005100ff097b82 */ /* 0x000e220000000800 */
[-C--:B-1----:R-:W-:Y:S01]  /*4a40*/  SHF.R.U64 R10, R4, R6.reuse, R3 ;  /* 0x00000006040a7219 */ /* 0x082fe20000001203 */
[----:B---3--:R-:W-:Y:S01]  /*4a50*/  IMAD.MOV R7, RZ, RZ, -R7 ;  /* 0x000000ffff077224 */ /* 0x008fe200078e0a07 */
[----:B------:R-:W-:Y:S01]  /*4a60*/  SHF.R.U32.HI R3, RZ, R6, R3 ;  /* 0x00000006ff037219 */ /* 0x000fe20000011603 */
[----:B------:R-:W-:-:S04]  /*4a70*/  FMUL R6, R0, UR4 ;  /* 0x0000000400067c20 */ /* 0x000fc80008400000 */
[----:B------:R-:W1:Y:S01]  /*4a80*/  LDC R21, c[0x0][0x148] ;  /* 0x00005200ff157b82 */ /* 0x000e620000000800 */
[----:B------:R3:W0:Y:S01]  /*4a90*/  F2I.U32.TRUNC.NTZ R14, R6 ;  /* 0x00000006000e7305 */ /* 0x000622000020f000 */
[-CC-:B--2---:R-:W-:Y:S02]  /*4aa0*/  SHF.R.U64 R13, R10, R8.reuse, R3.reuse ;  /* 0x000000080a0d7219 */ /* 0x184fe40000001203 */
[----:B------:R-:W-:-:S04]  /*4ab0*/  SHF.R.U32.HI R0, RZ, R8, R3 ;  /* 0x00000008ff007219 */ /* 0x000fc80000011603 */
[----:B------:R-:W2:Y:S01]  /*4ac0*/  LDC R20, c[0x0][0x648] ;  /* 0x00019200ff147b82 */ /* 0x000ea20000000800 */
[-CC-:B----4-:R-:W-:Y:S02]  /*4ad0*/  SHF.R.U64 R15, R13, R11.reuse, R0.reuse ;  /* 0x0000000b0d0f7219 */ /* 0x190fe40000001200 */
[----:B------:R-:W-:-:S03]  /*4ae0*/  SHF.R.U32.HI R5, RZ, R11, R0 ;  /* 0x0000000bff057219 */ /* 0x000fc60000011600 */
[----:B------:R-:W-:Y:S02]  /*4af0*/  IMAD.MOV.U32 R4, RZ, RZ, R15 ;  /* 0x000000ffff047224 */ /* 0x000fe400078e000f */
[----:B------:R-:W4:Y:S01]  /*4b00*/  LDC R26, c[0x0][0x638] ;  /* 0x00018e00ff1a7b82 */ /* 0x000f220000000800 */
[----:B0-----:R-:W-:-:S07]  /*4b10*/  IMAD R22, R9, R7, R12 ;  /* 0x0000000709167224 */ /* 0x001fce00078e020c */
[----:B------:R-:W0:Y:S08]  /*4b20*/  LDC R27, c[0x0][0x610] ;  /* 0x00018400ff1b7b82 */ /* 0x000e300000000800 */
[----:B------:R-:W0:Y:S01]  /*4b30*/  LDC R28, c[0x0][0x600] ;  /* 0x00018000ff1c7b82 */ /* 0x000e220000000800 */
[----:B-123--:R-:W-:Y:S05]  /*4b40*/  @!P0 BRA `(.L_x_97) ;  /* 0x0000000000288947 */ /* 0x00efea0003800000 */
[----:B------:R-:W1:Y:S02]  /*4b50*/  LDC R0, c[0x0][0x64c] ;  /* 0x00019300ff007b82 */ /* 0x000e640000000800 */
[----:B-1----:R-:W-:-:S05]  /*4b60*/  IADD3 R3, P0, R15, R0, RZ ;  /* 0x000000000f037210 */ /* 0x002fca0007f1e0ff */
        /* <DEDUP_REMOVED lines=8> */
.L_x_97:
[----:B------:R-:W-:Y:S01]  /*4bf0*/  ISETP.NE.AND P0, PT, R2, 0x1, PT ;  /* 0x000000010200780c */ /* 0x000fe20003f05270 */
[----:B------:R-:W-:Y:S01]  /*4c00*/  IMAD.MOV R14, RZ, RZ, -R14 ;  /* 0x000000ffff0e7224 */ /* 0x000fe200078e0a0e */
[----:B------:R-:W-:Y:S02]  /*4c10*/  SHF.R.U64 R0, R4, R20, R5 ;  /* 0x0000001404007219 */ /* 0x000fe40000001205 */
[----:B------:R-:W-:Y:S02]  /*4c20*/  LOP3.LUT R3, R13, R68, RZ, 0xc0, !PT ;  /* 0x000000440d037212 */ /* 0x000fe400078ec0ff */
[----:B------:R-:W-:Y:S01]  /*4c30*/  LOP3.LUT R5, R10, R67, RZ, 0xc0, !PT ;  /* 0x000000430a057212 */ /* 0x000fe200078ec0ff */
[----:B------:R-:W-:Y:S02]  /*4c40*/  IMAD.MOV R4, RZ, RZ, -R0 ;  /* 0x000000ffff047224 */ /* 0x000fe400078e0a00 */
[----:B------:R-:W-:Y:S02]  /*4c50*/  IMAD R3, R64, R0, R3 ;  /* 0x0000000040037224 */ /* 0x000fe400078e0203 */
[----:B----4-:R-:W-:-:S02]  /*4c60*/  IMAD R0, R4, R26, R15 ;  /* 0x0000001a04007224 */ /* 0x010fc400078e020f */
[----:B------:R-:W-:Y:S02]  /*4c70*/  @P0 IMAD R22, R21, R14, R18 ;  /* 0x0000000e15160224 */ /* 0x000fe400078e0212 */
[----:B------:R-:W-:Y:S02]  /*4c80*/  IMAD.MOV.U32 R4, RZ, RZ, 0x1 ;  /* 0x00000001ff047424 */ /* 0x000fe400078e00ff */
[----:B0-----:R-:W-:Y:S02]  /*4c90*/  IMAD R22, R3, R27, R22 ;  /* 0x0000001b03167224 */ /* 0x001fe400078e0216 */
[----:B------:R-:W-:Y:S01]  /*4ca0*/  IMAD R3, R0, R28, R5 ;  /* 0x0000001c00037224 */ /* 0x000fe200078e0205 */
[----:B------:R-:W-:-:S04]  /*4cb0*/  PRMT R0, R4, 0x7610, R0 ;  /* 0x0000761004007816 */ /* 0x000fc80000000000 */
[----:B------:R-:W-:Y:S02]  /*4cc0*/  SEL R18, R3, R22, !P0 ;  /* 0x0000001603127207 */ /* 0x000fe40004000000 */
[----:B------:R-:W-:-:S07]  /*4cd0*/  SEL R22, R22, R3, !P0 ;  /* 0x0000000316167207 */ /* 0x000fce0004000000 */
.L_x_95:
[----:B------:R-:W-:Y:S01]  /*4ce0*/  UIMAD.WIDE.U32 UR4, UR38, 0x24924925, URZ ;  /* 0x24924925260478a5 */ /* 0x000fe2000f8e003f */
[----:B------:R-:W-:Y:S02]  /*4cf0*/  LOP3.LUT P0, RZ, R0, 0xff, RZ, 0xc0, !PT ;  /* 0x000000ff00ff7812 */ /* 0x000fe4000780c0ff */
[----:B------:R-:W-:Y:S01]  /*4d00*/  LOP3.LUT R73, R73, 0x1, RZ, 0x3c, !PT ;  /* 0x0000000149497812 */ /* 0x000fe200078e3cff */
[----:B------:R-:W-:-:S04]  /*4d10*/  UIADD3 UR4, UR38, -UR5, URZ ;  /* 0x8000000526047290 */ /* 0x000fc8000fffe03f */
[----:B------:R-:W-:-:S04]  /*4d20*/  ULEA.HI UR4, UR4, UR5, URZ, 0x1f ;  /* 0x0000000504047291 */ /* 0x000fc8000f8ff83f */
[----:B------:R-:W-:-:S04]  /*4d30*/  USHF.R.U32.HI UR4, URZ, 0x2, UR4 ;  /* 0x000000023f047899 */ /* 0x000fc80008011604 */
[----:B------:R-:W-:Y:S01]  /*4d40*/  UIMAD UR38, UR4, -0x7, UR38 ;  /* 0xfffffff9042678a4 */ /* 0x000fe2000f8e0226 */
[----:B------:R-:W-:Y:S11]  /*4d50*/  @P0 BRA `(.L_x_98) ;  /* 0xffffffc8002c0947 */ /* 0x000ff6000383ffff */
[----:B------:R-:W-:Y:S05]  /*4d60*/  EXIT ;  /* 0x000000000000794d */ /* 0x000fea0003800000 */
.L_x_13:
[----:B------:R-:W-:-:S08]  /*4d70*/  ISETP.NE.AND P0, PT, R14, RZ, PT ;  /* 0x000000ff0e00720c */ /* 0x000fd00003f05270 */
[----:B0-----:R-:W0:-:S00]  /*4d80*/  USETMAXREG.DEALLOC.CTAPOOL 0x28 ;  /* 0x00000028000079c8 */ /* 0x001e0000080e0500 */
[----:B------:R-:W-:Y:S05]  /*4d90*/  @P0 EXIT ;  /* 0x000000000000094d */ /* 0x000fea0003800000 */
[----:B0-----:R-:W-:Y:S01]  /*4da0*/  LOP3.LUT P0, RZ, R3, 0xff, RZ, 0xc0, !PT ;  /* 0x000000ff03ff7812 */ /* 0x001fe2000780c0ff */
[----:B------:R-:W-:Y:S02]  /*4db0*/  IMAD.MOV.U32 R3, RZ, RZ, 0x1 ;  /* 0x00000001ff037424 */ /* 0x000fe400078e00ff */
[----:B------:R-:W-:-:S10]  /*4dc0*/  IMAD.MOV.U32 R8, RZ, RZ, RZ ;  /* 0x000000ffff087224 */ /* 0x000fd400078e00ff */
[----:B------:R-:W-:Y:S05]  /*4dd0*/  @!P0 BRA `(.L_x_99) ;  /* 0x0000000c00208947 */ /* 0x000fea0003800000 */
[----:B------:R-:W-:Y:S01]  /*4de0*/  LOP3.LUT P0, RZ, R4, 0x1f, RZ, 0xc0, !PT ;  /* 0x0000001f04ff7812 */ /* 0x000fe2000780c0ff */
[----:B------:R-:W-:Y:S01]  /*4df0*/  ULDC UR5, c[0x0][0x658] ;  /* 0x0001960000057ab9 */ /* 0x000fe20000000800 */
[----:B------:R-:W-:Y:S01]  /*4e00*/  UMOV UR6, 0xffffffff ;  /* 0xffffffff00067882 */ /* 0x000fe20000000000 */
[----:B------:R-:W-:Y:S01]  /*4e10*/  BSSY B0, `(.L_x_99) ;  /* 0x00000c4000007945 */ /* 0x000fe20003800000 */
[----:B------:R-:W-:Y:S01]  /*4e20*/  USHF.L.U32 UR6, UR6, UR5, URZ ;  /* 0x0000000506067299 */ /* 0x000fe2000800063f */
[C---:B------:R-:W-:Y:S01]  /*4e30*/  ISETP.NE.AND P2, PT, R5.reuse, RZ, PT ;  /* 0x000000ff0500720c */ /* 0x040fe20003f45270 */
[----:B------:R-:W-:Y:S01]  /*4e40*/  IMAD.MOV.U32 R10, RZ, RZ, 0x1 ;  /* 0x00000001ff0a7424 */ /* 0x000fe200078e00ff */
[----:B------:R-:W-:Y:S01]  /*4e50*/  ISETP.NE.OR P0, PT, R5, RZ, !P0 ;  /* 0x000000ff0500720c */ /* 0x000fe20004705670 */
[----:B------:R-:W-:Y:S01]  /*4e60*/  IMAD.MOV.U32 R3, RZ, RZ, 0x1 ;  /* 0x00000001ff037424 */ /* 0x000fe200078e00ff */
[----:B------:R-:W-:Y:S01]  /*4e70*/  LOP3.LUT R9, R23, 0x2, RZ, 0xfc, !PT ;  /* 0x0000000217097812 */ /* 0x000fe200078efcff */
[----:B------:R-:W-:Y:S01]  /*4e80*/  IMAD.MOV.U32 R8, RZ, RZ, RZ ;  /* 0x000000ffff087224 */ /* 0x000fe200078e00ff */
[----:B------:R-:W-:Y:S01]  /*4e90*/  ULDC UR4, c[0x0][0x600] ;  /* 0x0001800000047ab9 */ /* 0x000fe20000000800 */
[----:B------:R-:W-:Y:S01]  /*4ea0*/  UMOV UR7, 0x1 ;  /* 0x0000000100077882 */ /* 0x000fe20000000000 */
[----:B------:R-:W-:-:S02]  /*4eb0*/  UIADD3 UR23, UR40, 0x1, URZ ;  /* 0x0000000128177890 */ /* 0x000fc4000fffe03f */
[----:B------:R-:W-:Y:S02]  /*4ec0*/  UIADD3 UR15, UR4, -0x1, URZ ;  /* 0xffffffff040f7890 */ /* 0x000fe4000fffe03f */
[----:B------:R-:W-:Y:S02]  /*4ed0*/  USHF.L.U32 UR22, UR7, UR5, URZ ;  /* 0x0000000507167299 */ /* 0x000fe4000800063f */
[----:B------:R-:W-:Y:S01]  /*4ee0*/  ULOP3.LUT UR21, URZ, UR6, URZ, 0x33, !UPT ;  /* 0x000000063f157292 */ /* 0x000fe2000f8e333f */
[----:B------:R-:W-:-:S11]  /*4ef0*/  ULDC.64 UR24, c[0x0][0x198] ;  /* 0x0000660000187ab9 */ /* 0x000fd60000000a00 */
.L_x_111:
[----:B------:R-:W-:-:S03]  /*4f00*/  UMOV UR4, 0xffffffff ;  /* 0xffffffff00047882 */ /* 0x000fc60000000000 */
[----:B------:R-:W-:Y:S05]  /*4f10*/  BRA.DIV UR4, `(.L_x_100) ;  /* 0x0000001204587947 */ /* 0x000fea000b800000 */
[----:B------:R-:W-:-:S13]  /*4f20*/  ELECT P6, URZ, PT ;  /* 0x00000000003f782f */ /* 0x000fda00038c0000 */
.L_x_127:
[----:B------:R-:W0:Y:S01]  /*4f30*/  LDC R4, c[0x0][0x28c] ;  /* 0x0000a300ff047b82 */ /* 0x000e220000000800 */
[----:B------:R-:W-:Y:S01]  /*4f40*/  BSSY B1, `(.L_x_101) ;  /* 0x000003a000017945 */ /* 0x000fe20003800000 */
[----:B0-----:R-:W-:-:S13]  /*4f50*/  ISETP.LT.OR P6, PT, R4, 0x1, !P6 ;  /* 0x000000010400780c */ /* 0x001fda00077c1670 */
[----:B------:R-:W-:Y:S05]  /*4f60*/  @P6 BRA `(.L_x_102) ;  /* 0x0000000000dc6947 */ /* 0x000fea0003800000 */
[----:B------:R-:W-:Y:S02]  /*4f70*/  IMAD.SHL.U32 R22, R22, 0x40, RZ ;  /* 0x0000004016167824 */ /* 0x000fe400078e00ff */
[----:B------:R-:W-:Y:S02]  /*4f80*/  IMAD.SHL.U32 R18, R18, 0x40, RZ ;  /* 0x0000004012127824 */ /* 0x000fe400078e00ff */
[----:B------:R-:W-:Y:S02]  /*4f90*/  IMAD.MOV.U32 R13, RZ, RZ, RZ ;  /* 0x000000ffff0d7224 */ /* 0x000fe400078e00ff */
[----:B------:R-:W-:Y:S02]  /*4fa0*/  IMAD.U32 R14, RZ, RZ, UR23 ;  /* 0x00000017ff0e7e24 */ /* 0x000fe4000f8e00ff */
[----:B------:R-:W-:Y:S02]  /*4fb0*/  IMAD.MOV.U32 R4, RZ, RZ, R3 ;  /* 0x000000ffff047224 */ /* 0x000fe400078e0003 */
[----:B------:R-:W-:-:S07]  /*4fc0*/  IMAD.MOV.U32 R5, RZ, RZ, R8 ;  /* 0x000000ffff057224 */ /* 0x000fce00078e0008 */
.L_x_106:
[----:B------:R-:W0:Y:S01]  /*4fd0*/  S2R R7, SR_CgaCtaId ;  /* 0x0000000000077919 */ /* 0x000e220000008800 */
[----:B------:R-:W-:-:S04]  /*4fe0*/  MOV R6, 0x400 ;  /* 0x0000040000067802 */ /* 0x000fc80000000f00 */
[----:B0-----:R-:W-:Y:S02]  /*4ff0*/  LEA R12, R7, R6, 0x18 ;  /* 0x00000006070c7211 */ /* 0x001fe400078ec0ff */
[----:B------:R-:W-:Y:S01]  /*5000*/  SHF.L.U32 R6, R4, 0x1f, RZ ;  /* 0x0000001f04067819 */ /* 0x000fe200000006ff */
[----:B------:R-:W0:Y:S02]  /*5010*/  @!P2 LDC R7, c[0x0][0x500] ;  /* 0x00014000ff07ab82 */ /* 0x000e240000000800 */
[----:B------:R-:W-:-:S04]  /*5020*/  IMAD R11, R5, 0x8, R12 ;  /* 0x00000008050b7824 */ /* 0x000fc800078e020c */
[----:B------:R-:W1:Y:S02]  /*5030*/  SYNCS.PHASECHK.TRANS64.TRYWAIT P1, [R11+URZ+0x38], R6 ;  /* 0x000038060b0075a7 */ /* 0x000e64000802017f */
[----:B-1----:R-:W-:Y:S05]  /*5040*/  @!P1 BRA `(.L_x_103) ;  /* 0x00000010002c9947 */ /* 0x002fea0003800000 */
.L_x_128:
[----:B-1----:R-:W-:Y:S01]  /*5050*/  PRMT R6, R9, 0x9910, RZ ;  /* 0x0000991009067816 */ /* 0x002fe200000000ff */
[----:B0-----:R0:W-:Y:S03]  /*5060*/  @!P2 SYNCS.ARRIVE.TRANS64 RZ, [R11+URZ], R7 ;  /* 0x000000070bffa9a7 */ /* 0x0011e6000800003f */
[----:B------:R-:W-:-:S13]  /*5070*/  ISETP.NE.AND P1, PT, R6, 0x2, PT ;  /* 0x000000020600780c */ /* 0x000fda0003f25270 */
[----:B0-----:R-:W-:Y:S05]  /*5080*/  @P1 BRA `(.L_x_104) ;  /* 0x0000000000041947 */ /* 0x001fea0003800000 */
[----:B------:R-:W-:Y:S01]  /*5090*/  BPT.TRAP 0x1 ;  /* 0x000000040000795c */ /* 0x000fe20000300000 */
.L_x_104:
[----:B------:R-:W-:Y:S05]  /*50a0*/  @P0 BRA `(.L_x_105) ;  /* 0x0000000000040947 */ /* 0x000fea0003800000 */
[----:B------:R-:W-:Y:S01]  /*50b0*/  BPT.TRAP 0x1 ;  /* 0x000000040000795c */ /* 0x000fe20000300000 */
.L_x_105:
[----:B------:R-:W-:Y:S01]  /*50c0*/  IMAD R12, R5, 0x4000, R12 ;  /* 0x00004000050c7824 */ /* 0x000fe200078e020c */
[----:B------:R-:W-:Y:S01]  /*50d0*/  R2UR UR19, R13 ;  /* 0x000000000d1372ca */ /* 0x000fe200000e0000 */
[----:B------:R-:W-:Y:S01]  /*50e0*/  UIADD3 UR4, UP0, UR24, 0xf0, URZ ;  /* 0x000000f018047890 */ /* 0x000fe2000ff1e03f */
[----:B------:R-:W-:Y:S01]  /*50f0*/  R2UR UR9, R11 ;  /* 0x000000000b0972ca */ /* 0x000fe200000e0000 */
[----:B------:R-:W-:Y:S01]  /*5100*/  VIADD R14, R14, 0xffffffff ;  /* 0xffffffff0e0e7836 */ /* 0x000fe20000000000 */
[----:B------:R-:W-:Y:S01]  /*5110*/  R2UR UR16, R12 ;  /* 0x000000000c1072ca */ /* 0x000fe200000e0000 */
[----:B------:R-:W-:Y:S01]  /*5120*/  UIADD3 UR26, UP1, UR24, 0x1f0, URZ ;  /* 0x000001f0181a7890 */ /* 0x000fe2000ff3e03f */
[----:B------:R-:W-:Y:S01]  /*5130*/  R2UR UR11, R22 ;  /* 0x00000000160b72ca */ /* 0x000fe200000e0000 */
[----:B------:R-:W-:Y:S01]  /*5140*/  UIADD3.X UR5, URZ, UR25, URZ, UP0, !UPT ;  /* 0x000000193f057290 */ /* 0x000fe200087fe43f */
[----:B------:R-:W-:Y:S01]  /*5150*/  R2UR UR12, R19 ;  /* 0x00000000130c72ca */ /* 0x000fe200000e0000 */
[----:B------:R-:W-:Y:S01]  /*5160*/  VIADD R5, R5, 0x1 ;  /* 0x0000000105057836 */ /* 0x000fe20000000000 */
[----:B------:R-:W-:Y:S01]  /*5170*/  R2UR UR18, R18 ;  /* 0x00000000121272ca */ /* 0x000fe200000e0000 */
[----:B------:R-:W-:Y:S01]  /*5180*/  UIADD3.X UR27, URZ, UR25, URZ, UP1, !UPT ;  /* 0x000000193f1b7290 */ /* 0x000fe20008ffe43f */
[----:B------:R-:W-:Y:S01]  /*5190*/  ISETP.GT.AND P3, PT, R14, 0x1, PT ;  /* 0x000000010e00780c */ /* 0x000fe20003f64270 */
[----:B------:R-:W-:Y:S01]  /*51a0*/  UIADD3 UR13, UR19, 0x40, URZ ;  /* 0x00000040130d7890 */ /* 0x000fe2000fffe03f */
[----:B------:R-:W-:Y:S01]  /*51b0*/  ISETP.NE.AND P1, PT, R5, 0x7, PT ;  /* 0x000000070500780c */ /* 0x000fe20003f25270 */
[----:B------:R-:W-:Y:S01]  /*51c0*/  UMOV UR6, 0x0 ;  /* 0x0000000000067882 */ /* 0x000fe20000000000 */
[----:B------:R-:W-:Y:S01]  /*51d0*/  UMOV UR7, 0x10000000 ;  /* 0x1000000000077882 */ /* 0x000fe20000000000 */
[----:B------:R-:W-:Y:S01]  /*51e0*/  UIADD3 UR8, UR16, 0x180, URZ ;  /* 0x0000018010087890 */ /* 0x000fe2000fffe03f */
[----:B------:R-:W-:Y:S01]  /*51f0*/  SEL R7, RZ, 0x1, P1 ;  /* 0x00000001ff077807 */ /* 0x000fe20000800000 */
[----:B------:R-:W-:Y:S01]  /*5200*/  UIADD3 UR14, UR16, 0x2180, URZ ;  /* 0x00002180100e7890 */ /* 0x000fe2000fffe03f */
[----:B------:R-:W-:Y:S01]  /*5210*/  VIADD R13, R13, 0x80 ;  /* 0x000000800d0d7836 */ /* 0x000fe20000000000 */
[----:B------:R-:W-:Y:S01]  /*5220*/  UIADD3 UR16, UR16, 0x1c180, URZ ;  /* 0x0001c18010107890 */ /* 0x000fe2000fffe03f */
[----:B------:R-:W-:Y:S01]  /*5230*/  LOP3.LUT R4, R4, R7, RZ, 0x3c, !PT ;  /* 0x0000000704047212 */ /* 0x000fe200078e3cff */
[----:B------:R-:W-:Y:S01]  /*5240*/  UMOV UR10, UR19 ;  /* 0x00000013000a7c82 */ /* 0x000fe20008000000 */
[----:B------:R-:W-:Y:S01]  /*5250*/  UMOV UR17, UR9 ;  /* 0x0000000900117c82 */ /* 0x000fe20008000000 */
[----:B------:R-:W-:Y:S01]  /*5260*/  UMOV UR20, UR12 ;  /* 0x0000000c00147c82 */ /* 0x000fe20008000000 */
[----:B------:R0:W-:Y:S01]  /*5270*/  UTMALDG.3D [UR8], [UR4], desc[UR6] ;  /* 0x00000608040075b4 */ /* 0x0001e20008011000 */
[----:B------:R-:W-:Y:S01]  /*5280*/  SEL R5, R5, RZ, P1 ;  /* 0x000000ff05057207 */ /* 0x000fe20000800000 */
[----:B0-----:R-:W-:Y:S01]  /*5290*/  UMOV UR8, UR14 ;  /* 0x0000000e00087c82 */ /* 0x001fe20008000000 */
[----:B------:R-:W-:-:S02]  /*52a0*/  UMOV UR10, UR13 ;  /* 0x0000000d000a7c82 */ /* 0x000fc40008000000 */
[----:B------:R0:W-:Y:S01]  /*52b0*/  UTMALDG.3D [UR8], [UR4], desc[UR6] ;  /* 0x00000608040075b4 */ /* 0x0001e20008011000 */
[----:B------:R0:W-:Y:S02]  /*52c0*/  UTMALDG.3D [UR16], [UR26], desc[UR6] ;  /* 0x000006101a0075b4 */ /* 0x0001e40008011000 */
[----:B0-----:R-:W-:Y:S05]  /*52d0*/  @P3 BRA `(.L_x_106) ;  /* 0xfffffffc003c3947 */ /* 0x001fea000383ffff */
.L_x_102:
[----:B------:R-:W-:Y:S05]  /*52e0*/  BSYNC B1 ;  /* 0x0000000000017941 */ /* 0x000fea0003800000 */
.L_x_101:
[----:B------:R-:W2:Y:S01]  /*52f0*/  LDL.64 R20, [R1] ;  /* 0x0000000001147983 */ /* 0x000ea20000100a00 */
[----:B------:R-:W-:Y:S01]  /*5300*/  LOP3.LUT P4, RZ, R10, 0xff, RZ, 0xc0, !PT ;  /* 0x000000ff0aff7812 */ /* 0x000fe2000788c0ff */
[----:B------:R-:W-:Y:S01]  /*5310*/  VIADD R11, R8, UR40 ;  /* 0x00000028080b7c36 */ /* 0x000fe20008000000 */
[----:B------:R-:W-:Y:S01]  /*5320*/  ULDC.64 UR4, c[0x0][0x650] ;  /* 0x0001940000047ab9 */ /* 0x000fe20000000a00 */
[----:B------:R-:W-:Y:S01]  /*5330*/  IMAD.U32 R8, RZ, RZ, UR40 ;  /* 0x00000028ff087e24 */ /* 0x000fe2000f8e00ff */
[----:B------:R-:W-:Y:S01]  /*5340*/  UISETP.GE.U32.AND UP0, UPT, UR40, 0x7, UPT ;  /* 0x000000072800788c */ /* 0x000fe2000bf06070 */
[C---:B------:R-:W-:Y:S01]  /*5350*/  IMAD.WIDE.U32 R4, R11.reuse, 0x24924925, RZ ;  /* 0x249249250b047825 */ /* 0x040fe200078e00ff */
[----:B------:R-:W-:Y:S01]  /*5360*/  ISETP.GT.U32.AND P1, PT, R11, 0x6, PT ;  /* 0x000000060b00780c */ /* 0x000fe20003f24070 */
[----:B------:R-:W-:Y:S01]  /*5370*/  BSSY B1, `(.L_x_107) ;  /* 0x000006b000017945 */ /* 0x000fe20003800000 */
[----:B------:R-:W-:Y:S01]  /*5380*/  PRMT R10, RZ, 0x7610, R10 ;  /* 0x00007610ff0a7816 */ /* 0x000fe2000000000a */
[----:B------:R-:W-:Y:S01]  /*5390*/  IMAD.MOV.U32 R22, RZ, RZ, -0x1 ;  /* 0xffffffffff167424 */ /* 0x000fe200078e00ff */
[----:B------:R-:W-:Y:S01]  /*53a0*/  ISETP.LT.U32.AND P1, PT, R8, 0x7, P1 ;  /* 0x000000070800780c */ /* 0x000fe20000f21070 */
[----:B------:R-:W-:Y:S01]  /*53b0*/  IMAD.MOV.U32 R18, RZ, RZ, -0x1 ;  /* 0xffffffffff127424 */ /* 0x000fe200078e00ff */
[----:B------:R-:W-:Y:S01]  /*53c0*/  PLOP3.LUT P3, PT, PT, PT, UP0, 0x80, 0x0 ;  /* 0x000000000000781c */ /* 0x000fe20003f6f008 */
[----:B------:R-:W0:Y:S01]  /*53d0*/  @P4 S2R R7, SR_CgaCtaId ;  /* 0x0000000000074919 */ /* 0x000e220000008800 */
[----:B------:R-:W-:Y:S01]  /*53e0*/  SEL R4, RZ, 0x1, !P1 ;  /* 0x00000001ff047807 */ /* 0x000fe20004800000 */
[----:B------:R-:W-:Y:S01]  /*53f0*/  IMAD.MOV.U32 R19, RZ, RZ, -0x1 ;  /* 0xffffffffff137424 */ /* 0x000fe200078e00ff */
[----:B------:R-:W-:-:S02]  /*5400*/  @P4 MOV R6, 0x400 ;  /* 0x0000040000064802 */ /* 0x000fc40000000f00 */
[----:B------:R-:W-:Y:S02]  /*5410*/  LOP3.LUT R3, R3, R4, RZ, 0x3c, !PT ;  /* 0x0000000403037212 */ /* 0x000fe400078e3cff */
[----:B------:R-:W-:Y:S02]  /*5420*/  PRMT R4, RZ, 0x7610, R4 ;  /* 0x00007610ff047816 */ /* 0x000fe40000000004 */
[----:B0-----:R-:W-:Y:S01]  /*5430*/  @P4 LEA R6, R7, R6, 0x18 ;  /* 0x0000000607064211 */ /* 0x001fe200078ec0ff */
[----:B------:R-:W-:-:S03]  /*5440*/  IMAD.IADD R7, R11, 0x1, -R5 ;  /* 0x000000010b077824 */ /* 0x000fc600078e0a05 */
[----:B------:R0:W-:Y:S02]  /*5450*/  @P4 SYNCS.ARRIVE.TRANS64.A1T0 RZ, [R6+URZ+0xa8], RZ ;  /* 0x0000a8ff06ff49a7 */ /* 0x0001e4000810003f */
[----:B------:R-:W-:-:S04]  /*5460*/  LEA.HI R7, R7, R5, RZ, 0x1f ;  /* 0x0000000507077211 */ /* 0x000fc800078ff8ff */
[----:B------:R-:W-:-:S04]  /*5470*/  SHF.R.U32.HI R8, RZ, 0x2, R7 ;  /* 0x00000002ff087819 */ /* 0x000fc80000011607 */
[----:B------:R-:W-:Y:S01]  /*5480*/  @P3 LOP3.LUT R3, R3, 0x1, R8, 0x78, !PT ;  /* 0x0000000103033812 */ /* 0x000fe200078e7808 */
[----:B------:R-:W-:Y:S01]  /*5490*/  IMAD R8, R8, -0x7, R11 ;  /* 0xfffffff908087824 */ /* 0x000fe200078e020b */
[----:B--2---:R-:W-:-:S05]  /*54a0*/  IADD3 R16, P1, R16, R20, RZ ;  /* 0x0000001410107210 */ /* 0x004fca0007f3e0ff */
[----:B------:R-:W-:Y:S01]  /*54b0*/  IMAD.X R17, R17, 0x1, R0, P1 ;  /* 0x0000000111117824 */ /* 0x000fe200008e0600 */
[----:B------:R-:W-:-:S04]  /*54c0*/  ISETP.GE.U32.AND P1, PT, R16, UR4, PT ;  /* 0x0000000410007c0c */ /* 0x000fc8000bf26070 */
[----:B------:R-:W-:-:S13]  /*54d0*/  ISETP.GE.U32.AND.EX P1, PT, R17, UR5, PT, P1 ;  /* 0x0000000511007c0c */ /* 0x000fda000bf26110 */
[----:B0-----:R-:W-:Y:S05]  /*54e0*/  @P1 BRA `(.L_x_108) ;  /* 0x00000004004c1947 */ /* 0x001fea0003800000 */
[----:B------:R-:W0:Y:S01]  /*54f0*/  S2R R12, SR_CTAID.X ;  /* 0x00000000000c7919 */ /* 0x000e220000002500 */
[----:B------:R-:W-:Y:S01]  /*5500*/  ULDC.64 UR4, c[0x0][0x628] ;  /* 0x00018a0000047ab9 */ /* 0x000fe20000000a00 */
[----:B------:R-:W1:Y:S01]  /*5510*/  LDC R13, c[0x0][0x144] ;  /* 0x00005100ff0d7b82 */ /* 0x000e620000000800 */
[----:B------:R-:W-:Y:S01]  /*5520*/  ISETP.NE.U32.AND P1, PT, RZ, UR4, PT ;  /* 0x00000004ff007c0c */ /* 0x000fe2000bf25070 */
[----:B------:R-:W2:Y:S01]  /*5530*/  S2R R11, SR_CTAID.Y ;  /* 0x00000000000b7919 */ /* 0x000ea20000002600 */
[----:B------:R-:W-:Y:S01]  /*5540*/  ULDC UR6, c[0x0][0x150] ;  /* 0x0000540000067ab9 */ /* 0x000fe20000000800 */
[----:B------:R-:W-:Y:S01]  /*5550*/  ULDC UR7, c[0x0][0x630] ;  /* 0x00018c0000077ab9 */ /* 0x000fe20000000800 */
[----:B------:R-:W-:Y:S01]  /*5560*/  ISETP.NE.AND.EX P1, PT, RZ, UR5, PT, P1 ;  /* 0x00000005ff007c0c */ /* 0x000fe2000bf25310 */
[----:B------:R-:W-:Y:S01]  /*5570*/  IMAD.MOV.U32 R4, RZ, RZ, R16 ;  /* 0x000000ffff047224 */ /* 0x000fe200078e0010 */
[----:B0-----:R-:W-:-:S05]  /*5580*/  I2FP.F32.U32 R5, R12 ;  /* 0x0000000c00057245 */ /* 0x001fca0000201000 */
[----:B------:R-:W-:Y:S01]  /*5590*/  FMUL R14, R5, UR6 ;  /* 0x00000006050e7c20 */ /* 0x000fe20008400000 */
[----:B------:R-:W-:-:S05]  /*55a0*/  IMAD.MOV.U32 R5, RZ, RZ, R17 ;  /* 0x000000ffff057224 */ /* 0x000fca00078e0011 */
[----:B--2---:R-:W-:Y:S05]  /*55b0*/  @!P1 BRA `(.L_x_109) ;  /* 0x0000000000289947 */ /* 0x004fea0003800000 */
[----:B------:R-:W-:Y:S02]  /*55c0*/  ULDC UR6, c[0x0][0x634] ;  /* 0x00018d0000067ab9 */ /* 0x000fe40000000800 */
[----:B------:R-:W-:-:S05]  /*55d0*/  IADD3 R5, P1, R16, UR6, RZ ;  /* 0x0000000610057c10 */ /* 0x000fca000ff3e0ff */
[----:B------:R-:W-:-:S04]  /*55e0*/  IMAD.X R15, RZ, RZ, R17, P1 ;  /* 0x000000ffff0f7224 */ /* 0x000fc800008e0611 */
[----:B------:R-:W-:-:S04]  /*55f0*/  IMAD.WIDE.U32 R6, R15, UR4, RZ ;  /* 0x000000040f067c25 */ /* 0x000fc8000f8e00ff */
[----:B------:R-:W-:-:S04]  /*5600*/  IMAD.WIDE.U32 R6, P1, R5, UR5, R6 ;  /* 0x0000000505067c25 */ /* 0x000fc8000f820006 */
[----:B------:R-:W-:-:S04]  /*5610*/  IMAD.WIDE.U32 R4, R5, UR4, RZ ;  /* 0x0000000405047c25 */ /* 0x000fc8000f8e00ff */
[----:B------:R-:W-:Y:S01]  /*5620*/  IMAD.MOV.U32 R4, RZ, RZ, R7 ;  /* 0x000000ffff047224 */ /* 0x000fe200078e0007 */
[----:B------:R-:W-:Y:S01]  /*5630*/  IADD3 RZ, P3, R5, R6, RZ ;  /* 0x0000000605ff7210 */ /* 0x000fe20007f7e0ff */
[----:B------:R-:W-:-:S04]  /*5640*/  IMAD.X R5, RZ, RZ, RZ, P1 ;  /* 0x000000ffff057224 */ /* 0x000fc800008e06ff */
[----:B------:R-:W-:-:S08]  /*5650*/  IMAD.WIDE.U32.X R4, R15, UR5, R4, P3 ;  /* 0x000000050f047c25 */ /* 0x000fd000098e0404 */
.L_x_109:
[--C-:B------:R-:W-:Y:S01]  /*5660*/  SHF.R.U64 R19, R4, UR7, R5.reuse ;  /* 0x0000000704137c19 */ /* 0x100fe20008001205 */
[----:B------:R-:W0:Y:S01]  /*5670*/  F2I.U32.TRUNC.NTZ R14, R14 ;  /* 0x0000000e000e7305 */ /* 0x000e22000020f000 */
[----:B------:R-:W-:Y:S01]  /*5680*/  SHF.R.U32.HI R4, RZ, UR7, R5 ;  /* 0x00000007ff047c19 */ /* 0x000fe20008011605 */
[----:B------:R-:W-:Y:S01]  /*5690*/  ULDC.64 UR4, c[0x0][0x620] ;  /* 0x0001880000047ab9 */ /* 0x000fe20000000a00 */
[----:B------:R-:W-:Y:S01]  /*56a0*/  IADD3 R7, P1, RZ, -R19, RZ ;  /* 0x80000013ff077210 */ /* 0x000fe20007f3e0ff */
[----:B------:R-:W-:Y:S01]  /*56b0*/  ULDC.64 UR6, c[0x0][0x640] ;  /* 0x0001900000067ab9 */ /* 0x000fe20000000a00 */
[----:B------:R-:W2:Y:S03]  /*56c0*/  LDC R18, c[0x0][0x148] ;  /* 0x00005200ff127b82 */ /* 0x000ea60000000800 */
[----:B------:R-:W-:Y:S01]  /*56d0*/  IMAD.X R4, RZ, RZ, ~R4, P1 ;  /* 0x000000ffff047224 */ /* 0x000fe200008e0e04 */
[----:B------:R-:W-:-:S03]  /*56e0*/  ISETP.NE.U32.AND P1, PT, RZ, UR6, PT ;  /* 0x00000006ff007c0c */ /* 0x000fc6000bf25070 */
[----:B------:R-:W-:Y:S01]  /*56f0*/  IMAD R6, R4, UR4, RZ ;  /* 0x0000000404067c24 */ /* 0x000fe2000f8e02ff */
[----:B------:R-:W-:Y:S01]  /*5700*/  ISETP.NE.AND.EX P1, PT, RZ, UR7, PT, P1 ;  /* 0x00000007ff007c0c */ /* 0x000fe2000bf25310 */
[----:B------:R-:W-:Y:S01]  /*5710*/  IMAD.WIDE.U32 R4, R7, UR4, R16 ;  /* 0x0000000407047c25 */ /* 0x000fe2000f8e0010 */
[----:B------:R-:W-:-:S03]  /*5720*/  ULDC UR4, c[0x0][0x618] ;  /* 0x0001860000047ab9 */ /* 0x000fc60000000800 */
[----:B------:R-:W-:Y:S01]  /*5730*/  IMAD R7, R7, UR5, R6 ;  /* 0x0000000507077c24 */ /* 0x000fe2000f8e0206 */
[----:B------:R-:W-:Y:S01]  /*5740*/  ULDC UR5, c[0x0][0x154] ;  /* 0x0000550000057ab9 */ /* 0x000fe20000000800 */
[----:B0-----:R-:W-:Y:S02]  /*5750*/  IMAD.MOV R6, RZ, RZ, -R14 ;  /* 0x000000ffff067224 */ /* 0x001fe400078e0a0e */
[----:B------:R-:W-:Y:S02]  /*5760*/  IMAD.IADD R5, R5, 0x1, R7 ;  /* 0x0000000105057824 */ /* 0x000fe400078e0207 */
[----:B-1----:R-:W-:Y:S01]  /*5770*/  IMAD R12, R13, R6, R12 ;  /* 0x000000060d0c7224 */ /* 0x002fe200078e020c */
[----:B------:R-:W-:Y:S02]  /*5780*/  I2FP.F32.U32 R6, R11 ;  /* 0x0000000b00067245 */ /* 0x000fe40000201000 */
[--C-:B------:R-:W-:Y:S02]  /*5790*/  SHF.R.U64 R13, R4, UR4, R5.reuse ;  /* 0x00000004040d7c19 */ /* 0x100fe40008001205 */
[----:B------:R-:W-:Y:S01]  /*57a0*/  SHF.R.U32.HI R4, RZ, UR4, R5 ;  /* 0x00000004ff047c19 */ /* 0x000fe20008011605 */
[----:B------:R-:W-:Y:S01]  /*57b0*/  FMUL R6, R6, UR5 ;  /* 0x0000000506067c20 */ /* 0x000fe20008400000 */
[----:B------:R-:W-:-:S02]  /*57c0*/  ULDC UR4, c[0x0][0x608] ;  /* 0x0001820000047ab9 */ /* 0x000fc40000000800 */
[--C-:B------:R-:W-:Y:S01]  /*57d0*/  SHF.R.U64 R15, R13, UR4, R4.reuse ;  /* 0x000000040d0f7c19 */ /* 0x100fe20008001204 */
[----:B------:R0:W1:Y:S01]  /*57e0*/  F2I.U32.TRUNC.NTZ R20, R6 ;  /* 0x0000000600147305 */ /* 0x000062000020f000 */
[----:B------:R-:W-:Y:S01]  /*57f0*/  SHF.R.U32.HI R4, RZ, UR4, R4 ;  /* 0x00000004ff047c19 */ /* 0x000fe20008011604 */
[----:B------:R-:W-:-:S03]  /*5800*/  ULDC UR4, c[0x0][0x658] ;  /* 0x0001960000047ab9 */ /* 0x000fc60000000800 */
[--C-:B------:R-:W-:Y:S02]  /*5810*/  SHF.R.U64 R14, R15, UR4, R4.reuse ;  /* 0x000000040f0e7c19 */ /* 0x100fe40008001204 */
[----:B------:R-:W-:-:S03]  /*5820*/  SHF.R.U32.HI R21, RZ, UR4, R4 ;  /* 0x00000004ff157c19 */ /* 0x000fc60008011604 */
[----:B------:R-:W-:Y:S02]  /*5830*/  IMAD.MOV.U32 R4, RZ, RZ, R14 ;  /* 0x000000ffff047224 */ /* 0x000fe400078e000e */
[----:B------:R-:W-:Y:S01]  /*5840*/  IMAD.MOV.U32 R5, RZ, RZ, R21 ;  /* 0x000000ffff057224 */ /* 0x000fe200078e0015 */
[----:B0-----:R-:W-:Y:S06]  /*5850*/  @!P1 BRA `(.L_x_110) ;  /* 0x0000000000289947 */ /* 0x001fec0003800000 */
        /* <DEDUP_REMOVED lines=10> */
.L_x_110:
[----:B------:R-:W-:Y:S01]  /*5900*/  ISETP.NE.AND P1, PT, R2, 0x1, PT ;  /* 0x000000010200780c */ /* 0x000fe20003f25270 */
[----:B------:R-:W-:Y:S01]  /*5910*/  ULDC UR4, c[0x0][0x648] ;  /* 0x0001920000047ab9 */ /* 0x000fe20000000800 */
[----:B------:R-:W-:Y:S01]  /*5920*/  LOP3.LUT R15, R15, UR21, RZ, 0xc0, !PT ;  /* 0x000000150f0f7c12 */ /* 0x000fe2000f8ec0ff */
[----:B-1----:R-:W-:Y:S01]  /*5930*/  IMAD.MOV R20, RZ, RZ, -R20 ;  /* 0x000000ffff147224 */ /* 0x002fe200078e0a14 */
[----:B------:R-:W-:Y:S01]  /*5940*/  SHF.R.U64 R4, R4, UR4, R5 ;  /* 0x0000000404047c19 */ /* 0x000fe20008001205 */
[----:B------:R-:W-:Y:S01]  /*5950*/  ULDC UR4, c[0x0][0x638] ;  /* 0x00018e0000047ab9 */ /* 0x000fe20000000800 */
[----:B------:R-:W-:Y:S01]  /*5960*/  LOP3.LUT R13, R13, UR15, RZ, 0xc0, !PT ;  /* 0x0000000f0d0d7c12 */ /* 0x000fe2000f8ec0ff */
[----:B------:R-:W-:Y:S02]  /*5970*/  ULDC UR5, c[0x0][0x610] ;  /* 0x0001840000057ab9 */ /* 0x000fe40000000800 */
[----:B------:R-:W-:Y:S02]  /*5980*/  IMAD.MOV R5, RZ, RZ, -R4 ;  /* 0x000000ffff057224 */ /* 0x000fe400078e0a04 */
[----:B------:R-:W-:-:S02]  /*5990*/  IMAD R15, R4, UR22, R15 ;  /* 0x00000016040f7c24 */ /* 0x000fc4000f8e020f */
[----:B--2---:R-:W-:Y:S02]  /*59a0*/  @P1 IMAD R12, R18, R20, R11 ;  /* 0x00000014120c1224 */ /* 0x004fe400078e020b */
[----:B------:R-:W-:Y:S01]  /*59b0*/  IMAD R14, R5, UR4, R14 ;  /* 0x00000004050e7c24 */ /* 0x000fe2000f8e020e */
[----:B------:R-:W-:Y:S01]  /*59c0*/  ULDC UR4, c[0x0][0x600] ;  /* 0x0001800000047ab9 */ /* 0x000fe20000000800 */
[----:B------:R-:W-:Y:S02]  /*59d0*/  IMAD R12, R15, UR5, R12 ;  /* 0x000000050f0c7c24 */ /* 0x000fe4000f8e020c */
[----:B------:R-:W-:Y:S02]  /*59e0*/  IMAD R5, R14, UR4, R13 ;  /* 0x000000040e057c24 */ /* 0x000fe4000f8e020d */
[----:B------:R-:W-:-:S03]  /*59f0*/  IMAD.MOV.U32 R4, RZ, RZ, 0x1 ;  /* 0x00000001ff047424 */ /* 0x000fc600078e00ff */
[----:B------:R-:W-:Y:S02]  /*5a00*/  SEL R18, R5, R12, !P1 ;  /* 0x0000000c05127207 */ /* 0x000fe40004800000 */
[----:B------:R-:W-:-:S07]  /*5a10*/  SEL R22, R12, R5, !P1 ;  /* 0x000000050c167207 */ /* 0x000fce0004800000 */
.L_x_108:
[----:B------:R-:W-:Y:S05]  /*5a20*/  BSYNC B1 ;  /* 0x0000000000017941 */ /* 0x000fea0003800000 */
.L_x_107:
[----:B------:R-:W-:-:S13]  /*5a30*/  LOP3.LUT P1, RZ, R4, 0xff, RZ, 0xc0, !PT ;  /* 0x000000ff04ff7812 */ /* 0x000fda000782c0ff */
[----:B------:R-:W-:Y:S05]  /*5a40*/  @P1 BRA `(.L_x_111) ;  /* 0xfffffff4002c1947 */ /* 0x000fea000383ffff */
[----:B------:R-:W-:Y:S05]  /*5a50*/  BSYNC B0 ;  /* 0x0000000000007941 */ /* 0x000fea0003800000 */
.L_x_99:
[----:B------:R-:W-:-:S03]  /*5a60*/  UMOV UR4, 0xffffffff ;  /* 0xffffffff00047882 */ /* 0x000fc60000000000 */
[----:B------:R-:W-:Y:S05]  /*5a70*/  BRA.DIV UR4, `(.L_x_112) ;  /* 0x0000000604b47947 */ /* 0x000fea000b800000 */
[----:B------:R-:W-:-:S13]  /*5a80*/  ELECT P6, URZ, PT ;  /* 0x00000000003f782f */ /* 0x000fda00038c0000 */
.L_x_131:
[----:B------:R-:W-:Y:S04]  /*5a90*/  BSSY B0, `(.L_x_113) ;  /* 0x0000046000007945 */ /* 0x000fe80003800000 */
[----:B------:R-:W-:Y:S05]  /*5aa0*/  @!P6 BRA `(.L_x_114) ;  /* 0x000000040010e947 */ /* 0x000fea0003800000 */
[----:B------:R-:W-:-:S04]  /*5ab0*/  LOP3.LUT R23, R23, 0x2, RZ, 0xfc, !PT ;  /* 0x0000000217177812 */ /* 0x000fc800078efcff */
[----:B------:R-:W-:-:S13]  /*5ac0*/  ISETP.NE.AND P0, PT, R23, 0x3, PT ;  /* 0x000000031700780c */ /* 0x000fda0003f05270 */
[----:B------:R-:W-:Y:S05]  /*5ad0*/  @!P0 BRA `(.L_x_115) ;  /* 0x0000000000048947 */ /* 0x000fea0003800000 */
[----:B------:R-:W-:Y:S01]  /*5ae0*/  BPT.TRAP 0x1 ;  /* 0x000000040000795c */ /* 0x000fe20000300000 */
.L_x_115:
[----:B------:R-:W0:Y:S01]  /*5af0*/  S2R R5, SR_CgaCtaId ;  /* 0x0000000000057919 */ /* 0x000e220000008800 */
[----:B------:R-:W-:Y:S02]  /*5b00*/  MOV R0, 0x400 ;  /* 0x0000040000007802 */ /* 0x000fe40000000f00 */
[----:B------:R-:W-:Y:S02]  /*5b10*/  SHF.L.U32 R2, R3, 0x1f, RZ ;  /* 0x0000001f03027819 */ /* 0x000fe400000006ff */
[----:B0-----:R-:W-:-:S05]  /*5b20*/  LEA R5, R5, R0, 0x18 ;  /* 0x0000000005057211 */ /* 0x001fca00078ec0ff */
[----:B------:R-:W-:-:S04]  /*5b30*/  VIADD R5, R5, 0x38 ;  /* 0x0000003805057836 */ /* 0x000fc80000000000 */
[C---:B------:R-:W-:Y:S02]  /*5b40*/  IMAD R7, R8.reuse, 0x8, R5 ;  /* 0x0000000808077824 */ /* 0x040fe400078e0205 */
[----:B------:R-:W-:Y:S02]  /*5b50*/  VIADD R8, R8, 0x1 ;  /* 0x0000000108087836 */ /* 0x000fe40000000000 */
[----:B------:R-:W0:Y:S03]  /*5b60*/  SYNCS.PHASECHK.TRANS64.TRYWAIT P0, [R7+URZ], R2 ;  /* 0x00000002070075a7 */ /* 0x000e26000800017f */
[----:B------:R-:W-:-:S04]  /*5b70*/  ISETP.NE.AND P1, PT, R8, 0x7, PT ;  /* 0x000000070800780c */ /* 0x000fc80003f25270 */
[----:B------:R-:W-:Y:S02]  /*5b80*/  SEL R0, RZ, 0x1, P1 ;  /* 0x00000001ff007807 */ /* 0x000fe40000800000 */
[----:B------:R-:W-:Y:S02]  /*5b90*/  SEL R8, R8, RZ, P1 ;  /* 0x000000ff08087207 */ /* 0x000fe40000800000 */
[----:B------:R-:W-:-:S03]  /*5ba0*/  LOP3.LUT R9, R3, R0, RZ, 0x3c, !PT ;  /* 0x0000000003097212 */ /* 0x000fc600078e3cff */
[----:B------:R-:W-:Y:S01]  /*5bb0*/  IMAD R6, R8, 0x8, R5 ;  /* 0x0000000808067824 */ /* 0x000fe200078e0205 */
[----:B------:R-:W-:Y:S01]  /*5bc0*/  SHF.L.U32 R3, R9, 0x1f, RZ ;  /* 0x0000001f09037819 */ /* 0x000fe200000006ff */
[----:B0-----:R-:W-:Y:S06]  /*5bd0*/  @!P0 BRA `(.L_x_116) ;  /* 0x00000004007c8947 */ /* 0x001fec0003800000 */
.L_x_132:
[----:B------:R-:W1:Y:S01]  /*5be0*/  SYNCS.PHASECHK.TRANS64.TRYWAIT P0, [R6+URZ], R3 ;  /* 0x00000003060075a7 */ /* 0x000e62000800017f */
[----:B------:R-:W-:-:S05]  /*5bf0*/  VIADD R0, R8, 0x1 ;  /* 0x0000000108007836 */ /* 0x000fca0000000000 */
[----:B------:R-:W-:-:S04]  /*5c00*/  ISETP.NE.AND P1, PT, R0, 0x7, PT ;  /* 0x000000070000780c */ /* 0x000fc80003f25270 */
[----:B0-----:R-:W-:Y:S02]  /*5c10*/  SEL R2, RZ, 0x1, P1 ;  /* 0x00000001ff027807 */ /* 0x001fe40000800000 */
[----:B------:R-:W-:Y:S02]  /*5c20*/  SEL R0, R0, RZ, P1 ;  /* 0x000000ff00007207 */ /* 0x000fe40000800000 */
[----:B------:R-:W-:-:S03]  /*5c30*/  LOP3.LUT R9, R9, R2, RZ, 0x3c, !PT ;  /* 0x0000000209097212 */ /* 0x000fc600078e3cff */
[----:B------:R-:W-:Y:S01]  /*5c40*/  IMAD R7, R0, 0x8, R5 ;  /* 0x0000000800077824 */ /* 0x000fe200078e0205 */
[----:B------:R-:W-:Y:S01]  /*5c50*/  SHF.L.U32 R4, R9, 0x1f, RZ ;  /* 0x0000001f09047819 */ /* 0x000fe200000006ff */
[----:B-1----:R-:W-:Y:S06]  /*5c60*/  @!P0 BRA `(.L_x_117) ;  /* 0x00000004006c8947 */ /* 0x002fec0003800000 */
.L_x_133:
[----:B------:R-:W1:Y:S01]  /*5c70*/  SYNCS.PHASECHK.TRANS64.TRYWAIT P0, [R7+URZ], R4 ;  /* 0x00000004070075a7 */ /* 0x000e62000800017f */
[----:B------:R-:W-:-:S05]  /*5c80*/  VIADD R0, R0, 0x1 ;  /* 0x0000000100007836 */ /* 0x000fca0000000000 */
[----:B------:R-:W-:-:S04]  /*5c90*/  ISETP.NE.AND P1, PT, R0, 0x7, PT ;  /* 0x000000070000780c */ /* 0x000fc80003f25270 */
[----:B------:R-:W-:Y:S02]  /*5ca0*/  SEL R2, RZ, 0x1, P1 ;  /* 0x00000001ff027807 */ /* 0x000fe40000800000 */
[----:B------:R-:W-:Y:S02]  /*5cb0*/  SEL R0, R0, RZ, P1 ;  /* 0x000000ff00007207 */ /* 0x000fe40000800000 */
[----:B------:R-:W-:-:S03]  /*5cc0*/  LOP3.LUT R9, R9, R2, RZ, 0x3c, !PT ;  /* 0x0000000209097212 */ /* 0x000fc600078e3cff */
[----:B0-----:R-:W-:Y:S01]  /*5cd0*/  IMAD R6, R0, 0x8, R5 ;  /* 0x0000000800067824 */ /* 0x001fe200078e0205 */
[----:B------:R-:W-:Y:S01]  /*5ce0*/  SHF.L.U32 R3, R9, 0x1f, RZ ;  /* 0x0000001f09037819 */ /* 0x000fe200000006ff */
[----:B-1----:R-:W-:Y:S06]  /*5cf0*/  @!P0 BRA `(.L_x_118) ;  /* 0x00000004005c8947 */ /* 0x002fec0003800000 */
.L_x_134:
        /* <DEDUP_REMOVED lines=9> */
.L_x_135:
        /* <DEDUP_REMOVED lines=9> */
.L_x_136:
[----:B------:R-:W1:Y:S01]  /*5e20*/  SYNCS.PHASECHK.TRANS64.TRYWAIT P0, [R6+URZ], R3 ;  /* 0x00000003060075a7 */ /* 0x000e62000800017f */
[----:B------:R-:W-:-:S05]  /*5e30*/  VIADD R0, R0, 0x1 ;  /* 0x0000000100007836 */ /* 0x000fca0000000000 */
[----:B------:R-:W-:-:S04]  /*5e40*/  ISETP.NE.AND P1, PT, R0, 0x7, PT ;  /* 0x000000070000780c */ /* 0x000fc80003f25270 */
[----:B------:R-:W-:Y:S02]  /*5e50*/  SEL R2, RZ, 0x1, P1 ;  /* 0x00000001ff027807 */ /* 0x000fe40000800000 */
[----:B------:R-:W-:Y:S02]  /*5e60*/  SEL R0, R0, RZ, P1 ;  /* 0x000000ff00007207 */ /* 0x000fe40000800000 */
[----:B------:R-:W-:Y:S01]  /*5e70*/  LOP3.LUT R2, R9, R2, RZ, 0x3c, !PT ;  /* 0x0000000209027212 */ /* 0x000fe200078e3cff */
[----:B-1----:R-:W-:Y:S06]  /*5e80*/  @!P0 BRA `(.L_x_121) ;  /* 0x0000000400348947 */ /* 0x002fec0003800000 */
.L_x_137:
[----:B------:R-:W-:Y:S01]  /*5e90*/  IMAD R5, R0, 0x8, R5 ;  /* 0x0000000800057824 */ /* 0x000fe200078e0205 */
[----:B------:R-:W-:-:S07]  /*5ea0*/  SHF.L.U32 R0, R2, 0x1f, RZ ;  /* 0x0000001f02007819 */ /* 0x000fce00000006ff */
.L_x_122:
[----:B--2---:R2:W3:Y:S02]  /*5eb0*/  SYNCS.PHASECHK.TRANS64.TRYWAIT P0, [R5+URZ], R0 ;  /* 0x00000000050075a7 */ /* 0x0044e4000800017f */
[----:B---3--:R-:W-:Y:S05]  /*5ec0*/  @!P0 NANOSLEEP.SYNCS 0x989680 ;  /* 0x009896800000895d */ /* 0x008fea0003900000 */
[----:B------:R-:W3:Y:S02]  /*5ed0*/  @!P0 SYNCS.PHASECHK.TRANS64 P0, [R5+URZ], R0 ;  /* 0x00000000050085a7 */ /* 0x000ee4000800007f */
[----:B---3--:R-:W-:Y:S05]  /*5ee0*/  @!P0 BRA `(.L_x_122) ;  /* 0xfffffffc00f08947 */ /* 0x008fea000383ffff */
.L_x_114:
[----:B------:R-:W-:Y:S05]  /*5ef0*/  BSYNC B0 ;  /* 0x0000000000007941 */ /* 0x000fea0003800000 */
.L_x_113:
[----:B------:R-:W-:Y:S05]  /*5f00*/  EXIT ;  /* 0x000000000000794d */ /* 0x000fea0003800000 */
.L_x_15:
[----:B0-----:R-:W-:-:S04]  /*5f10*/  IMAD.U32 R3, RZ, RZ, UR43 ;  /* 0x0000002bff037e24 */ /* 0x001fc8000f8e00ff */
[----:B------:R0:W1:Y:S03]  /*5f20*/  SYNCS.PHASECHK.TRANS64.TRYWAIT P0, [R3+URZ+-0x8], R0 ;  /* 0xfffff800030075a7 */ /* 0x000066000800017f */
[----:B-1----:R-:W-:Y:S05]  /*5f30*/  @!P0 NANOSLEEP.SYNCS 0x989680 ;  /* 0x009896800000895d */ /* 0x002fea0003900000 */
[----:B------:R-:W1:Y:S02]  /*5f40*/  @!P0 SYNCS.PHASECHK.TRANS64 P0, [R3+URZ+-0x8], R0 ;  /* 0xfffff800030085a7 */ /* 0x000e64000800007f */
[----:B-1----:R-:W-:Y:S05]  /*5f50*/  @!P0 BRA `(.L_x_15) ;  /* 0xfffffffc00ec8947 */ /* 0x002fea000383ffff */
[----:B------:R-:W-:Y:S05]  /*5f60*/  BRA `(.L_x_123) ;  /* 0xffffffb400b47947 */ /* 0x000fea000383ffff */
.L_x_20:
[----:B-1----:R1:W2:Y:S02]  /*5f70*/  SYNCS.PHASECHK.TRANS64.TRYWAIT P1, [R3+URZ], R0 ;  /* 0x00000000030075a7 */ /* 0x0022a4000802017f */
[----:B--2---:R-:W-:Y:S05]  /*5f80*/  @!P1 NANOSLEEP.SYNCS 0x989680 ;  /* 0x009896800000995d */ /* 0x004fea0003900000 */
[----:B------:R-:W2:Y:S02]  /*5f90*/  @!P1 SYNCS.PHASECHK.TRANS64 P1, [R3+URZ], R0 ;  /* 0x00000000030095a7 */ /* 0x000ea4000802007f */
[----:B--2---:R-:W-:Y:S05]  /*5fa0*/  @!P1 BRA `(.L_x_20) ;  /* 0xfffffffc00f09947 */ /* 0x004fea000383ffff */
[----:B------:R-:W-:Y:S05]  /*5fb0*/  BRA `(.L_x_19) ;  /* 0xffffffb800207947 */ /* 0x000fea000383ffff */
.L_x_25:
[----:B-1----:R-:W-:-:S04]  /*5fc0*/  IMAD.U32 R4, RZ, RZ, UR4 ;  /* 0x00000004ff047e24 */ /* 0x002fc8000f8e00ff */
[----:B------:R1:W2:Y:S03]  /*5fd0*/  SYNCS.PHASECHK.TRANS64.TRYWAIT P1, [R4+URZ], R3 ;  /* 0x00000003040075a7 */ /* 0x0002a6000802017f */
[----:B--2---:R-:W-:Y:S05]  /*5fe0*/  @!P1 NANOSLEEP.SYNCS 0x989680 ;  /* 0x009896800000995d */ /* 0x004fea0003900000 */
[----:B------:R-:W2:Y:S02]  /*5ff0*/  @!P1 SYNCS.PHASECHK.TRANS64 P1, [R4+URZ], R3 ;  /* 0x00000003040095a7 */ /* 0x000ea4000802007f */
[----:B--2---:R-:W-:Y:S05]  /*6000*/  @!P1 BRA `(.L_x_25) ;  /* 0xfffffffc00ec9947 */ /* 0x004fea000383ffff */
[----:B------:R-:W-:Y:S05]  /*6010*/  BRA `(.L_x_24) ;  /* 0xffffffbc00487947 */ /* 0x000fea000383ffff */
.L_x_31:
[----:B0-----:R-:W-:-:S04]  /*6020*/  IMAD.U32 R3, RZ, RZ, UR43 ;  /* 0x0000002bff037e24 */ /* 0x001fc8000f8e00ff */
[----:B------:R0:W1:Y:S03]  /*6030*/  SYNCS.PHASECHK.TRANS64.TRYWAIT P0, [R3+URZ+0x8], R0 ;  /* 0x00000800030075a7 */ /* 0x000066000800017f */
[----:B-1----:R-:W-:Y:S05]  /*6040*/  @!P0 NANOSLEEP.SYNCS 0x989680 ;  /* 0x009896800000895d */ /* 0x002fea0003900000 */
[----:B------:R-:W1:Y:S02]  /*6050*/  @!P0 SYNCS.PHASECHK.TRANS64 P0, [R3+URZ+0x8], R0 ;  /* 0x00000800030085a7 */ /* 0x000e64000800007f */
[----:B-1----:R-:W-:Y:S05]  /*6060*/  @!P0 BRA `(.L_x_31) ;  /* 0xfffffffc00ec8947 */ /* 0x002fea000383ffff */
[----:B------:R-:W-:Y:S05]  /*6070*/  BRA `(.L_x_124) ;  /* 0xffffffc000f47947 */ /* 0x000fea000383ffff */
.L_x_100:
[----:B------:R-:W-:Y:S01]  /*6080*/  BSSY B1, `(.L_x_125) ;  /* 0x0000006000017945 */ /* 0x000fe20003800000 */
[----:B------:R-:W-:-:S07]  /*6090*/  IMAD.MOV.U32 R15, RZ, RZ, -0x1 ;  /* 0xffffffffff0f7424 */ /* 0x000fce00078e00ff */
[----:B-----5:R-:W-:Y:S05]  /*60a0*/  WARPSYNC.COLLECTIVE R15, `(.L_x_126) ;  /* 0x000000000f0c7348 */ /* 0x020fea0003c00000 */
[----:B------:R-:W-:Y:S02]  /*60b0*/  ELECT P6, UR62, PT ;  /* 0x00000000003e782f */ /* 0x000fe400038c0000 */
[----:B------:R-:W-:Y:S01]  /*60c0*/  MOV R14, UR62 ;  /* 0x0000003e000e7c02 */ /* 0x000fe20008000f00 */
[----:B-----5:R-:W-:Y:S10]  /*60d0*/  ENDCOLLECTIVE ;  /* 0x000000000000791b */ /* 0x020ff40003800000 */
.L_x_126:
[----:B------:R-:W-:Y:S05]  /*60e0*/  BSYNC B1 ;  /* 0x0000000000017941 */ /* 0x000fea0003800000 */
.L_x_125:
[----:B------:R-:W-:Y:S05]  /*60f0*/  BRA `(.L_x_127) ;  /* 0xffffffec008c7947 */ /* 0x000fea000383ffff */
.L_x_103:
[----:B-1----:R1:W2:Y:S02]  /*6100*/  SYNCS.PHASECHK.TRANS64.TRYWAIT P1, [R11+URZ+0x38], R6 ;  /* 0x000038060b0075a7 */ /* 0x0022a4000802017f */
[----:B--2---:R-:W-:Y:S05]  /*6110*/  @!P1 NANOSLEEP.SYNCS 0x989680 ;  /* 0x009896800000995d */ /* 0x004fea0003900000 */
[----:B------:R-:W2:Y:S02]  /*6120*/  @!P1 SYNCS.PHASECHK.TRANS64 P1, [R11+URZ+0x38], R6 ;  /* 0x000038060b0095a7 */ /* 0x000ea4000802007f */
[----:B--2---:R-:W-:Y:S05]  /*6130*/  @!P1 BRA `(.L_x_103) ;  /* 0xfffffffc00f09947 */ /* 0x004fea000383ffff */
[----:B------:R-:W-:Y:S05]  /*6140*/  BRA `(.L_x_128) ;  /* 0xffffffec00c07947 */ /* 0x000fea000383ffff */
.L_x_112:
[----:B------:R-:W-:Y:S01]  /*6150*/  BSSY B0, `(.L_x_129) ;  /* 0x0000006000007945 */ /* 0x000fe20003800000 */
[----:B------:R-:W-:-:S07]  /*6160*/  IMAD.MOV.U32 R15, RZ, RZ, -0x1 ;  /* 0xffffffffff0f7424 */ /* 0x000fce00078e00ff */
[----:B-----5:R-:W-:Y:S05]  /*6170*/  WARPSYNC.COLLECTIVE R15, `(.L_x_130) ;  /* 0x000000000f0c7348 */ /* 0x020fea0003c00000 */
[----:B------:R-:W-:Y:S02]  /*6180*/  ELECT P6, UR62, PT ;  /* 0x00000000003e782f */ /* 0x000fe400038c0000 */
[----:B------:R-:W-:Y:S01]  /*6190*/  MOV R14, UR62 ;  /* 0x0000003e000e7c02 */ /* 0x000fe20008000f00 */
[----:B-----5:R-:W-:Y:S10]  /*61a0*/  ENDCOLLECTIVE ;  /* 0x000000000000791b */ /* 0x020ff40003800000 */
.L_x_130:
[----:B------:R-:W-:Y:S05]  /*61b0*/  BSYNC B0 ;  /* 0x0000000000007941 */ /* 0x000fea0003800000 */
.L_x_129:
[----:B------:R-:W-:Y:S05]  /*61c0*/  BRA `(.L_x_131) ;  /* 0xfffffff800307947 */ /* 0x000fea000383ffff */
.L_x_116:
[----:B0-----:R0:W1:Y:S02]  /*61d0*/  SYNCS.PHASECHK.TRANS64.TRYWAIT P0, [R7+URZ], R2 ;  /* 0x00000002070075a7 */ /* 0x001064000800017f */
[----:B-1----:R-:W-:Y:S05]  /*61e0*/  @!P0 NANOSLEEP.SYNCS 0x989680 ;  /* 0x009896800000895d */ /* 0x002fea0003900000 */
[----:B------:R-:W1:Y:S02]  /*61f0*/  @!P0 SYNCS.PHASECHK.TRANS64 P0, [R7+URZ], R2 ;  /* 0x00000002070085a7 */ /* 0x000e64000800007f */
[----:B-1----:R-:W-:Y:S05]  /*6200*/  @!P0 BRA `(.L_x_116) ;  /* 0xfffffffc00f08947 */ /* 0x002fea000383ffff */
[----:B------:R-:W-:Y:S05]  /*6210*/  BRA `(.L_x_132) ;  /* 0xfffffff800707947 */ /* 0x000fea000383ffff */
.L_x_117:
[----:B0-----:R0:W1:Y:S02]  /*6220*/  SYNCS.PHASECHK.TRANS64.TRYWAIT P0, [R6+URZ], R3 ;  /* 0x00000003060075a7 */ /* 0x001064000800017f */
[----:B-1----:R-:W-:Y:S05]  /*6230*/  @!P0 NANOSLEEP.SYNCS 0x989680 ;  /* 0x009896800000895d */ /* 0x002fea0003900000 */
[----:B------:R-:W1:Y:S02]  /*6240*/  @!P0 SYNCS.PHASECHK.TRANS64 P0, [R6+URZ], R3 ;  /* 0x00000003060085a7 */ /* 0x000e64000800007f */
[----:B-1----:R-:W-:Y:S05]  /*6250*/  @!P0 BRA `(.L_x_117) ;  /* 0xfffffffc00f08947 */ /* 0x002fea000383ffff */
[----:B------:R-:W-:Y:S05]  /*6260*/  BRA `(.L_x_133) ;  /* 0xfffffff800807947 */ /* 0x000fea000383ffff */
.L_x_118:
[----:B0-----:R0:W1:Y:S02]  /*6270*/  SYNCS.PHASECHK.TRANS64.TRYWAIT P0, [R7+URZ], R4 ;  /* 0x00000004070075a7 */ /* 0x001064000800017f */
[----:B-1----:R-:W-:Y:S05]  /*6280*/  @!P0 NANOSLEEP.SYNCS 0x989680 ;  /* 0x009896800000895d */ /* 0x002fea0003900000 */
[----:B------:R-:W1:Y:S02]  /*6290*/  @!P0 SYNCS.PHASECHK.TRANS64 P0, [R7+URZ], R4 ;  /* 0x00000004070085a7 */ /* 0x000e64000800007f */
[----:B-1----:R-:W-:Y:S05]  /*62a0*/  @!P0 BRA `(.L_x_118) ;  /* 0xfffffffc00f08947 */ /* 0x002fea000383ffff */
[----:B------:R-:W-:Y:S05]  /*62b0*/  BRA `(.L_x_134) ;  /* 0xfffffff800907947 */ /* 0x000fea000383ffff */
.L_x_119:
[----:B0-----:R0:W1:Y:S02]  /*62c0*/  SYNCS.PHASECHK.TRANS64.TRYWAIT P0, [R6+URZ], R3 ;  /* 0x00000003060075a7 */ /* 0x001064000800017f */
[----:B-1----:R-:W-:Y:S05]  /*62d0*/  @!P0 NANOSLEEP.SYNCS 0x989680 ;  /* 0x009896800000895d */ /* 0x002fea0003900000 */
[----:B------:R-:W1:Y:S02]  /*62e0*/  @!P0 SYNCS.PHASECHK.TRANS64 P0, [R6+URZ], R3 ;  /* 0x00000003060085a7 */ /* 0x000e64000800007f */
[----:B-1----:R-:W-:Y:S05]  /*62f0*/  @!P0 BRA `(.L_x_119) ;  /* 0xfffffffc00f08947 */ /* 0x002fea000383ffff */
[----:B------:R-:W-:Y:S05]  /*6300*/  BRA `(.L_x_135) ;  /* 0xfffffff800a07947 */ /* 0x000fea000383ffff */
.L_x_120:
[----:B0-----:R0:W1:Y:S02]  /*6310*/  SYNCS.PHASECHK.TRANS64.TRYWAIT P0, [R7+URZ], R4 ;  /* 0x00000004070075a7 */ /* 0x001064000800017f */
[----:B-1----:R-:W-:Y:S05]  /*6320*/  @!P0 NANOSLEEP.SYNCS 0x989680 ;  /* 0x009896800000895d */ /* 0x002fea0003900000 */
[----:B------:R-:W1:Y:S02]  /*6330*/  @!P0 SYNCS.PHASECHK.TRANS64 P0, [R7+URZ], R4 ;  /* 0x00000004070085a7 */ /* 0x000e64000800007f */
[----:B-1----:R-:W-:Y:S05]  /*6340*/  @!P0 BRA `(.L_x_120) ;  /* 0xfffffffc00f08947 */ /* 0x002fea000383ffff */
[----:B------:R-:W-:Y:S05]  /*6350*/  BRA `(.L_x_136) ;  /* 0xfffffff800b07947 */ /* 0x000fea000383ffff */
.L_x_121:
[----:B-1----:R1:W2:Y:S02]  /*6360*/  SYNCS.PHASECHK.TRANS64.TRYWAIT P0, [R6+URZ], R3 ;  /* 0x00000003060075a7 */ /* 0x0022a4000800017f */
[----:B--2---:R-:W-:Y:S05]  /*6370*/  @!P0 NANOSLEEP.SYNCS 0x989680 ;  /* 0x009896800000895d */ /* 0x004fea0003900000 */
[----:B------:R-:W2:Y:S02]  /*6380*/  @!P0 SYNCS.PHASECHK.TRANS64 P0, [R6+URZ], R3 ;  /* 0x00000003060085a7 */ /* 0x000ea4000800007f */
[----:B--2---:R-:W-:Y:S05]  /*6390*/  @!P0 BRA `(.L_x_121) ;  /* 0xfffffffc00f08947 */ /* 0x004fea000383ffff */
[----:B------:R-:W-:Y:S05]  /*63a0*/  BRA `(.L_x_137) ;  /* 0xfffffff800b87947 */ /* 0x000fea000383ffff */
.L_x_138:
[----:B------:R-:W-:-:S00]  /*63b0*/  BRA `(.L_x_138) ;  /* 0xfffffffc00fc7947 */ /* 0x000fc0000383ffff */
[----:B------:R-:W-:-:S00]  /*63c0*/  NOP ;  /* 0x0000000000007918 */ /* 0x000fc00000000000 */
        /* <DEDUP_REMOVED lines=11> */
.L_x_139:


//--------------------- .nv.global.init           --------------------------
	.section	.nv.global.init,"aw",@progbits
.nv.global.init:
	.type		$str$22,@object
	.size		$str$22,($str$23 - $str$22)
$str$22:
        /*0000*/ 	.byte	0x6b, 0x5f, 0x74, 0x69, 0x6c, 0x65, 0x5f, 0x63, 0x6f, 0x75, 0x6e, 0x74, 0x20, 0x3e, 0x3d, 0x20
        /*0010*/ 	.byte	0x31, 0x00
	.type		$str$23,@object
	.size		$str$23,(__unnamed_1 - $str$23)
$str$23:
        /*0012*/ 	.byte	0x2f, 0x74, 0x6d, 0x70, 0x2f, 0x63, 0x75, 0x74, 0x6c, 0x61, 0x73, 0x73, 0x5f, 0x73, 0x77, 0x65
        /*0022*/ 	.byte	0x65, 0x70, 0x5f, 0x73, 0x72, 0x63, 0x2f, 0x69, 0x6e, 0x63, 0x6c, 0x75, 0x64, 0x65, 0x2f, 0x63
        /*0032*/ 	.byte	0x75, 0x74, 0x6c, 0x61, 0x73, 0x73, 0x2f, 0x67, 0x65, 0x6d, 0x6d, 0x2f, 0x63, 0x6f, 0x6c, 0x6c
        /*0042*/ 	.byte	0x65, 0x63, 0x74, 0x69, 0x76, 0x65, 0x2f, 0x73, 0x6d, 0x39, 0x30, 0x5f, 0x6d, 0x6d, 0x61, 0x5f
        /*0052*/ 	.byte	0x74, 0x6d, 0x61, 0x5f, 0x67, 0x6d, 0x6d, 0x61, 0x5f, 0x73, 0x73, 0x5f, 0x77, 0x61, 0x72, 0x70
        /*0062*/ 	.byte	0x73, 0x70, 0x65, 0x63, 0x69, 0x61, 0x6c, 0x69, 0x7a, 0x65, 0x64, 0x2e, 0x68, 0x70, 0x70, 0x00
	.type		__unnamed_1,@object
	.size		__unnamed_1,(.L_0 - __unnamed_1)
__unnamed_1:
        /*0072*/ 	.byte	0x76, 0x6f, 0x69, 0x64, 0x20, 0x63, 0x75, 0x74, 0x6c, 0x61, 0x73, 0x73, 0x3a, 0x3a, 0x67, 0x65
        /* <DEDUP_REMOVED lines=180> */
.L_0:


//--------------------- .nv.shared._ZN7cutlass13device_kernelINS_4gemm6kernel13GemmUniversalIN4cute5tupleIJiiiiEEENS1_10collective13CollectiveMmaINS1_34MainloopSm90TmaGmmaWarpSpecializedILi7ENS5_IJNS4_1CILi1EEESB_SB_EEENS1_32KernelTmaWarpSpecializedPingpongEEENS5_IJNSA_ILi64EEESF_NSA_ILi128EEEEEENS_10bfloat16_tENS5_IJlSB_lEEESI_NS5_IJSB_llEEENS4_8TiledMMAINS4_8MMA_AtomIJNS4_4SM904GMMA27MMA_64x64x16_F32BF16BF16_SSILNSO_5MajorE0ELSQ_1ELNSO_7ScaleInE1ELSR_1EEEEEENS4_6LayoutISC_NS5_IJNSA_ILi0EEESV_SV_EEEEENS5_IJNS4_10UnderscoreESY_SY_EEEEENS4_13SM90_TMA_LOADENS4_14ComposedLayoutINS4_7SwizzleILi3ELi4ELi3EEENS4_18smem_ptr_flag_bitsILi16EEENSU_INS5_IJNSA_ILi8EEESF_EEENS5_IJSF_SB_EEEEEEEvNS4_8identityES11_NS12_IS14_S16_NSU_INS5_IJSF_S17_EEENS5_IJSB_SF_EEEEEEEvS1C_EENS_8epilogue10collective6detail29Sm90TmaWarpSpecializedAdapterINS1J_15DefaultEpilogueISI_SJ_SJ_NS1I_6thread17LinearCombinationISI_Li1EffLNS1N_9ScaleType4KindE0ELNS_15FloatRoundStyleE2ESI_EENS1_15EpilogueDefaultEEEEEvvEEEEvNT_6ParamsE --------------------------
	.section	.nv.shared._ZN7cutlass13device_kernelINS_4gemm6kernel13GemmUniversalIN4cute5tupleIJiiiiEEENS1_10collective13CollectiveMmaINS1_34MainloopSm90TmaGmmaWarpSpecializedILi7ENS5_IJNS4_1CILi1EEESB_SB_EEENS1_32KernelTmaWarpSpecializedPingpongEEENS5_IJNSA_ILi64EEESF_NSA_ILi128EEEEEENS_10bfloat16_tENS5_IJlSB_lEEESI_NS5_IJSB_llEEENS4_8TiledMMAINS4_8MMA_AtomIJNS4_4SM904GMMA27MMA_64x64x16_F32BF16BF16_SSILNSO_5MajorE0ELSQ_1ELNSO_7ScaleInE1ELSR_1EEEEEENS4_6LayoutISC_NS5_IJNSA_ILi0EEESV_SV_EEEEENS5_IJNS4_10UnderscoreESY_SY_EEEEENS4_13SM90_TMA_LOADENS4_14ComposedLayoutINS4_7SwizzleILi3ELi4ELi3EEENS4_18smem_ptr_flag_bitsILi16EEENSU_INS5_IJNSA_ILi8EEESF_EEENS5_IJSF_SB_EEEEEEEvNS4_8identityES11_NS12_IS14_S16_NSU_INS5_IJSF_S17_EEENS5_IJSB_SF_EEEEEEEvS1C_EENS_8epilogue10collective6detail29Sm90TmaWarpSpecializedAdapterINS1J_15DefaultEpilogueISI_SJ_SJ_NS1I_6thread17LinearCombinationISI_Li1EffLNS1N_9ScaleType4KindE0ELNS_15FloatRoundStyleE2ESI_EENS1_15EpilogueDefaultEEEEEvvEEEEvNT_6ParamsE,"aw",@nobits
	.sectionflags	@""
	.align	16
	.zero		1024


//--------------------- .nv.shared.reserved.0     --------------------------
	.section	.nv.shared.reserved.0,"aw",@nobits
	.weak		__nv_reservedSMEM_offset_0_alias
	.size		__nv_reservedSMEM_offset_0_alias, 0, 0
	.other		__nv_reservedSMEM_offset_0_alias,@"STO_CUDA_RESERVED_SHARED STV_DEFAULT"
__nv_reservedSMEM_offset_0_alias:
	.zero		0


//--------------------- .nv.global                --------------------------
	.section	.nv.global,"aw",@nobits
.nv.global:
	.type		_ZN40_INTERNAL_4adbabb3_4_k_cu_cc0ddff9_169524cute1_E,@object
	.size		_ZN40_INTERNAL_4adbabb3_4_k_cu_cc0ddff9_169524cute1_E,(_ZN40_INTERNAL_4adbabb3_4_k_cu_cc0ddff9_169524cuda3std3__45__cpo6cbeginE - _ZN40_INTERNAL_4adbabb3_4_k_cu_cc0ddff9_169524cute1_E)
_ZN40_INTERNAL_4adbabb3_4_k_cu_cc0ddff9_169524cute1_E:
	.zero		1
	.type		_ZN40_INTERNAL_4adbabb3_4_k_cu_cc0ddff9_169524cuda3std3__45__cpo6cbeginE,@object
	.size		_ZN40_INTERNAL_4adbabb3_4_k_cu_cc0ddff9_169524cuda3std3__45__cpo6cbeginE,(_ZN40_INTERNAL_4adbabb3_4_k_cu_cc0ddff9_169524cuda3std3__48in_placeE - _ZN40_INTERNAL_4adbabb3_4_k_cu_cc0ddff9_169524cuda3std3__45__cpo6cbeginE)
_ZN40_INTERNAL_4adbabb3_4_k_cu_cc0ddff9_169524cuda3std3__45__cpo6cbeginE:
	.zero		1
	.type		_ZN40_INTERNAL_4adbabb3_4_k_cu_cc0ddff9_169524cuda3std3__48in_placeE,@object
	.size		_ZN40_INTERNAL_4adbabb3_4_k_cu_cc0ddff9_169524cuda3std3__48in_placeE,(_ZN40_INTERNAL_4adbabb3_4_k_cu_cc0ddff9_169524cuda3std6ranges3__45__cpo9iter_moveE - _ZN40_INTERNAL_4adbabb3_4_k_cu_cc0ddff9_169524cuda3std3__48in_placeE)
_ZN40_INTERNAL_4adbabb3_4_k_cu_cc0ddff9_169524cuda3std3__48in_placeE:
	.zero		1
	.type		_ZN40_INTERNAL_4adbabb3_4_k_cu_cc0ddff9_169524cuda3std6ranges3__45__cpo9iter_moveE,@object
	.size		_ZN40_INTERNAL_4adbabb3_4_k_cu_cc0ddff9_169524cuda3std6ranges3__45__cpo9iter_moveE,(_ZN40_INTERNAL_4adbabb3_4_k_cu_cc0ddff9_169524cuda3std3__45__cpo5beginE - _ZN40_INTERNAL_4adbabb3_4_k_cu_cc0ddff9_169524cuda3std6ranges3__45__cpo9iter_moveE)
_ZN40_INTERNAL_4adbabb3_4_k_cu_cc0ddff9_169524cuda3std6ranges3__45__cpo9iter_moveE:
	.zero		1
	.type		_ZN40_INTERNAL_4adbabb3_4_k_cu_cc0ddff9_169524cuda3std3__45__cpo5beginE,@object
	.size		_ZN40_INTERNAL_4adbabb3_4_k_cu_cc0ddff9_169524cuda3std3__45__cpo5beginE,(_ZN40_INTERNAL_4adbabb3_4_k_cu_cc0ddff9_169524cuda3std3__442_GLOBAL__N__4adbabb3_4_k_cu_cc0ddff9_169526ignoreE - _ZN40_INTERNAL_4adbabb3_4_k_cu_cc0ddff9_169524cuda3std3__45__cpo5beginE)
_ZN40_INTERNAL_4adbabb3_4_k_cu_cc0ddff9_169524cuda3std3__45__cpo5beginE:
	.zero		1
	.type		_ZN40_INTERNAL_4adbabb3_4_k_cu_cc0ddff9_169524cuda3std3__442_GLOBAL__N__4adbabb3_4_k_cu_cc0ddff9_169526ignoreE,@object
	.size		_ZN40_INTERNAL_4adbabb3_4_k_cu_cc0ddff9_169524cuda3std3__442_GLOBAL__N__4adbabb3_4_k_cu_cc0ddff9_169526ignoreE,(_ZN40_INTERNAL_4adbabb3_4_k_cu_cc0ddff9_169524cute7productE - _ZN40_INTERNAL_4adbabb3_4_k_cu_cc0ddff9_169524cuda3std3__442_GLOBAL__N__4adbabb3_4_k_cu_cc0ddff9_169526ignoreE)
_ZN40_INTERNAL_4adbabb3_4_k_cu_cc0ddff9_169524cuda3std3__442_GLOBAL__N__4adbabb3_4_k_cu_cc0ddff9_169526ignoreE:
	.zero		1
	.type		_ZN40_INTERNAL_4adbabb3_4_k_cu_cc0ddff9_169524cute7productE,@object
	.size		_ZN40_INTERNAL_4adbabb3_4_k_cu_cc0ddff9_169524cute7productE,(_ZN40_INTERNAL_4adbabb3_4_k_cu_cc0ddff9_169524cuda3std3__45__cpo3endE - _ZN40_INTERNAL_4adbabb3_4_k_cu_cc0ddff9_169524cute7productE)
_ZN40_INTERNAL_4adbabb3_4_k_cu_cc0ddff9_169524cute7productE:
	.zero		1
	.type		_ZN40_INTERNAL_4adbabb3_4_k_cu_cc0ddff9_169524cuda3std3__45__cpo3endE,@object
	.size		_ZN40_INTERNAL_4adbabb3_4_k_cu_cc0ddff9_169524cuda3std3__45__cpo3endE,(_ZN40_INTERNAL_4adbabb3_4_k_cu_cc0ddff9_169524cuda3std3__419piecewise_constructE - _ZN40_INTERNAL_4adbabb3_4_k_cu_cc0ddff9_169524cuda3std3__45__cpo3endE)
_ZN40_INTERNAL_4adbabb3_4_k_cu_cc0ddff9_169524cuda3std3__45__cpo3endE:
	.zero		1
	.type		_ZN40_INTERNAL_4adbabb3_4_k_cu_cc0ddff9_169524cuda3std3__419piecewise_constructE,@object
	.size		_ZN40_INTERNAL_4adbabb3_4_k_cu_cc0ddff9_169524cuda3std3__419piecewise_constructE,(_ZN40_INTERNAL_4adbabb3_4_k_cu_cc0ddff9_169524cuda3std3__45__cpo4cendE - _ZN40_INTERNAL_4adbabb3_4_k_cu_cc0ddff9_169524cuda3std3__419piecewise_constructE)
_ZN40_INTERNAL_4adbabb3_4_k_cu_cc0ddff9_169524cuda3std3__419piecewise_constructE:
	.zero		1
	.type		_ZN40_INTERNAL_4adbabb3_4_k_cu_cc0ddff9_169524cuda3std3__45__cpo4cendE,@object
	.size		_ZN40_INTERNAL_4adbabb3_4_k_cu_cc0ddff9_169524cuda3std3__45__cpo4cendE,(_ZN40_INTERNAL_4adbabb3_4_k_cu_cc0ddff9_169524cuda3std6ranges3__45__cpo4swapE - _ZN40_INTERNAL_4adbabb3_4_k_cu_cc0ddff9_169524cuda3std3__45__cpo4cendE)
_ZN40_INTERNAL_4adbabb3_4_k_cu_cc0ddff9_169524cuda3std3__45__cpo4cendE:
	.zero		1
	.type		_ZN40_INTERNAL_4adbabb3_4_k_cu_cc0ddff9_169524cuda3std6ranges3__45__cpo4swapE,@object
	.size		_ZN40_INTERNAL_4adbabb3_4_k_cu_cc0ddff9_169524cuda3std6ranges3__45__cpo4swapE,(.L_8 - _ZN40_INTERNAL_4adbabb3_4_k_cu_cc0ddff9_169524cuda3std6ranges3__45__cpo4swapE)
_ZN40_INTERNAL_4adbabb3_4_k_cu_cc0ddff9_169524cuda3std6ranges3__45__cpo4swapE:
	.zero		1
.L_8:


//--------------------- .nv.constant0._ZN7cutlass13device_kernelINS_4gemm6kernel13GemmUniversalIN4cute5tupleIJiiiiEEENS1_10collective13CollectiveMmaINS1_34MainloopSm90TmaGmmaWarpSpecializedILi7ENS5_IJNS4_1CILi1EEESB_SB_EEENS1_32KernelTmaWarpSpecializedPingpongEEENS5_IJNSA_ILi64EEESF_NSA_ILi128EEEEEENS_10bfloat16_tENS5_IJlSB_lEEESI_NS5_IJSB_llEEENS4_8TiledMMAINS4_8MMA_AtomIJNS4_4SM904GMMA27MMA_64x64x16_F32BF16BF16_SSILNSO_5MajorE0ELSQ_1ELNSO_7ScaleInE1ELSR_1EEEEEENS4_6LayoutISC_NS5_IJNSA_ILi0EEESV_SV_EEEEENS5_IJNS4_10UnderscoreESY_SY_EEEEENS4_13SM90_TMA_LOADENS4_14ComposedLayoutINS4_7SwizzleILi3ELi4ELi3EEENS4_18smem_ptr_flag_bitsILi16EEENSU_INS5_IJNSA_ILi8EEESF_EEENS5_IJSF_SB_EEEEEEEvNS4_8identityES11_NS12_IS14_S16_NSU_INS5_IJSF_S17_EEENS5_IJSB_SF_EEEEEEEvS1C_EENS_8epilogue10collective6detail29Sm90TmaWarpSpecializedAdapterINS1J_15DefaultEpilogueISI_SJ_SJ_NS1I_6thread17LinearCombinationISI_Li1EffLNS1N_9ScaleType4KindE0ELNS_15FloatRoundStyleE2ESI_EENS1_15EpilogueDefaultEEEEEvvEEEEvNT_6ParamsE --------------------------
	.section	.nv.constant0._ZN7cutlass13device_kernelINS_4gemm6kernel13GemmUniversalIN4cute5tupleIJiiiiEEENS1_10collective13CollectiveMmaINS1_34MainloopSm90TmaGmmaWarpSpecializedILi7ENS5_IJNS4_1CILi1EEESB_SB_EEENS1_32KernelTmaWarpSpecializedPingpongEEENS5_IJNSA_ILi64EEESF_NSA_ILi128EEEEEENS_10bfloat16_tENS5_IJlSB_lEEESI_NS5_IJSB_llEEENS4_8TiledMMAINS4_8MMA_AtomIJNS4_4SM904GMMA27MMA_64x64x16_F32BF16BF16_SSILNSO_5MajorE0ELSQ_1ELNSO_7ScaleInE1ELSR_1EEEEEENS4_6LayoutISC_NS5_IJNSA_ILi0EEESV_SV_EEEEENS5_IJNS4_10UnderscoreESY_SY_EEEEENS4_13SM90_TMA_LOADENS4_14ComposedLayoutINS4_7SwizzleILi3ELi4ELi3EEENS4_18smem_ptr_flag_bitsILi16EEENSU_INS5_IJNSA_ILi8EEESF_EEENS5_IJSF_SB_EEEEEEEvNS4_8identityES11_NS12_IS14_S16_NSU_INS5_IJSF_S17_EEENS5_IJSB_SF_EEEEEEEvS1C_EENS_8epilogue10collective6detail29Sm90TmaWarpSpecializedAdapterINS1J_15DefaultEpilogueISI_SJ_SJ_NS1I_6thread17LinearCombinationISI_Li1EffLNS1N_9ScaleType4KindE0ELNS_15FloatRoundStyleE2ESI_EENS1_15EpilogueDefaultEEEEEvvEEEEvNT_6ParamsE,"a",@progbits
	.sectionflags	@""
	.align	4
.nv.constant0._ZN7cutlass13device_kernelINS_4gemm6kernel13GemmUniversalIN4cute5tupleIJiiiiEEENS1_10collective13CollectiveMmaINS1_34MainloopSm90TmaGmmaWarpSpecializedILi7ENS5_IJNS4_1CILi1EEESB_SB_EEENS1_32KernelTmaWarpSpecializedPingpongEEENS5_IJNSA_ILi64EEESF_NSA_ILi128EEEEEENS_10bfloat16_tENS5_IJlSB_lEEESI_NS5_IJSB_llEEENS4_8TiledMMAINS4_8MMA_AtomIJNS4_4SM904GMMA27MMA_64x64x16_F32BF16BF16_SSILNSO_5MajorE0ELSQ_1ELNSO_7ScaleInE1ELSR_1EEEEEENS4_6LayoutISC_NS5_IJNSA_ILi0EEESV_SV_EEEEENS5_IJNS4_10UnderscoreESY_SY_EEEEENS4_13SM90_TMA_LOADENS4_14ComposedLayoutINS4_7SwizzleILi3ELi4ELi3EEENS4_18smem_ptr_flag_bitsILi16EEENSU_INS5_IJNSA_ILi8EEESF_EEENS5_IJSF_SB_EEEEEEEvNS4_8identityES11_NS12_IS14_S16_NSU_INS5_IJSF_S17_EEENS5_IJSB_SF_EEEEEEEvS1C_EENS_8epilogue10collective6detail29Sm90TmaWarpSpecializedAdapterINS1J_15DefaultEpilogueISI_SJ_SJ_NS1I_6thread17LinearCombinationISI_Li1EffLNS1N_9ScaleType4KindE0ELNS_15FloatRoundStyleE2ESI_EENS1_15EpilogueDefaultEEEEEvvEEEEvNT_6ParamsE:
	.zero		1664


//--------------------- SYMBOLS --------------------------

	.type		.nv.reservedSmem.offset0,@object
	.size		.nv.reservedSmem.offset0,0x4
	.type		__assertfail,@function
